	.headerflags	@"EF_CUDA_TEXMODE_UNIFIED EF_CUDA_64BIT_ADDRESS EF_CUDA_ACCELERATORS EF_CUDA_SM90 EF_CUDA_VIRTUAL_SM(EF_CUDA_SM90)"
	.elftype	@"ET_EXEC"


//--------------------- .nv.info                  --------------------------
	.section	.nv.info,"",@"SHT_CUDA_INFO"
	.align	4


	//----- nvinfo : EIATTR_REGCOUNT
	.align		4
        /*0000*/ 	.byte	0x04, 0x2f
        /*0002*/ 	.short	(.L_2 - .L_1)
	.align		4
.L_1:
        /*0004*/ 	.word	index@(triton_)
        /*0008*/ 	.word	0x0000004b


	//----- nvinfo : EIATTR_MIN_STACK_SIZE
	.align		4
.L_2:
        /*000c*/ 	.byte	0x04, 0x12
        /*000e*/ 	.short	(.L_4 - .L_3)
	.align		4
.L_3:
        /*0010*/ 	.word	index@(triton_)
        /*0014*/ 	.word	0x00000000


	//----- nvinfo : EIATTR_FRAME_SIZE
	.align		4
.L_4:
        /*0018*/ 	.byte	0x04, 0x11
        /*001a*/ 	.short	(.L_6 - .L_5)
	.align		4
.L_5:
        /*001c*/ 	.word	index@(triton_)
        /*0020*/ 	.word	0x00000000


	//----- nvinfo : EIATTR_MIN_STACK_SIZE
	.align		4
.L_6:
        /*0024*/ 	.byte	0x04, 0x12
        /*0026*/ 	.short	(.L_8 - .L_7)
	.align		4
.L_7:
        /*0028*/ 	.word	index@(triton_)
        /*002c*/ 	.word	0x00000000
.L_8:


//--------------------- .nv.info.triton_          --------------------------
	.section	.nv.info.triton_,"",@"SHT_CUDA_INFO"
	.sectionflags	@""
	.align	4


	//----- nvinfo : EIATTR_CUDA_API_VERSION
	.align		4
        /*0000*/ 	.byte	0x04, 0x37
        /*0002*/ 	.short	(.L_10 - .L_9)
.L_9:
        /*0004*/ 	.word	0x0000007c


	//----- nvinfo : EIATTR_KPARAM_INFO
	.align		4
.L_10:
        /*0008*/ 	.byte	0x04, 0x17
        /*000a*/ 	.short	(.L_12 - .L_11)
.L_11:
        /*000c*/ 	.word	0x00000000
        /*0010*/ 	.short	0x0008
        /*0012*/ 	.short	0x003c
        /*0014*/ 	.byte	0x00, 0xf0, 0x11, 0x00


	//----- nvinfo : EIATTR_KPARAM_INFO
	.align		4
.L_12:
        /*0018*/ 	.byte	0x04, 0x17
        /*001a*/ 	.short	(.L_14 - .L_13)
.L_13:
        /*001c*/ 	.word	0x00000000
        /*0020*/ 	.short	0x0007
        /*0022*/ 	.short	0x0038
        /*0024*/ 	.byte	0x00, 0xf0, 0x11, 0x00


	//----- nvinfo : EIATTR_KPARAM_INFO
	.align		4
.L_14:
        /*0028*/ 	.byte	0x04, 0x17
        /*002a*/ 	.short	(.L_16 - .L_15)
.L_15:
        /*002c*/ 	.word	0x00000000
        /*0030*/ 	.short	0x0006
        /*0032*/ 	.short	0x0030
        /*0034*/ 	.byte	0x00, 0xf0, 0x21, 0x00


	//----- nvinfo : EIATTR_KPARAM_INFO
	.align		4
.L_16:
        /*0038*/ 	.byte	0x04, 0x17
        /*003a*/ 	.short	(.L_18 - .L_17)
.L_17:
        /*003c*/ 	.word	0x00000000
        /*0040*/ 	.short	0x0005
        /*0042*/ 	.short	0x0028
        /*0044*/ 	.byte	0x00, 0xf0, 0x21, 0x00


	//----- nvinfo : EIATTR_KPARAM_INFO
	.align		4
.L_18:
        /*0048*/ 	.byte	0x04, 0x17
        /*004a*/ 	.short	(.L_20 - .L_19)
.L_19:
        /*004c*/ 	.word	0x00000000
        /*0050*/ 	.short	0x0004
        /*0052*/ 	.short	0x0020
        /*0054*/ 	.byte	0x00, 0xf0, 0x21, 0x00


	//----- nvinfo : EIATTR_KPARAM_INFO
	.align		4
.L_20:
        /*0058*/ 	.byte	0x04, 0x17
        /*005a*/ 	.short	(.L_22 - .L_21)
.L_21:
        /*005c*/ 	.word	0x00000000
        /*0060*/ 	.short	0x0003
        /*0062*/ 	.short	0x0018
        /*0064*/ 	.byte	0x00, 0xf0, 0x21, 0x00


	//----- nvinfo : EIATTR_KPARAM_INFO
	.align		4
.L_22:
        /*0068*/ 	.byte	0x04, 0x17
        /*006a*/ 	.short	(.L_24 - .L_23)
.L_23:
        /*006c*/ 	.word	0x00000000
        /*0070*/ 	.short	0x0002
        /*0072*/ 	.short	0x0010
        /*0074*/ 	.byte	0x00, 0xf0, 0x21, 0x00


	//----- nvinfo : EIATTR_KPARAM_INFO
	.align		4
.L_24:
        /*0078*/ 	.byte	0x04, 0x17
        /*007a*/ 	.short	(.L_26 - .L_25)
.L_25:
        /*007c*/ 	.word	0x00000000
        /*0080*/ 	.short	0x0001
        /*0082*/ 	.short	0x0008
        /*0084*/ 	.byte	0x00, 0xf0, 0x21, 0x00


	//----- nvinfo : EIATTR_KPARAM_INFO
	.align		4
.L_26:
        /*0088*/ 	.byte	0x04, 0x17
        /*008a*/ 	.short	(.L_28 - .L_27)
.L_27:
        /*008c*/ 	.word	0x00000000
        /*0090*/ 	.short	0x0000
        /*0092*/ 	.short	0x0000
        /*0094*/ 	.byte	0x00, 0xf0, 0x21, 0x00


	//----- nvinfo : EIATTR_SPARSE_MMA_MASK
	.align		4
.L_28:
        /*0098*/ 	.byte	0x03, 0x50
        /*009a*/ 	.short	0x0000


	//----- nvinfo : EIATTR_MAXREG_COUNT
	.align		4
        /*009c*/ 	.byte	0x03, 0x1b
        /*009e*/ 	.short	0x0080


	//----- nvinfo : EIATTR_COOP_GROUP_MASK_REGIDS
	.align		4
        /*00a0*/ 	.byte	0x04, 0x29
        /*00a2*/ 	.short	(.L_30 - .L_29)


	//   ....[0]....
.L_29:
        /*00a4*/ 	.word	0xffffffff


	//   ....[1]....
        /*00a8*/ 	.word	0xffffffff


	//   ....[2]....
        /*00ac*/ 	.word	0xffffffff


	//   ....[3]....
        /*00b0*/ 	.word	0xffffffff


	//   ....[4]....
        /*00b4*/ 	.word	0xffffffff


	//   ....[5]....
        /*00b8*/ 	.word	0xffffffff


	//----- nvinfo : EIATTR_COOP_GROUP_INSTR_OFFSETS
	.align		4
.L_30:
        /*00bc*/ 	.byte	0x04, 0x28
        /*00be*/ 	.short	(.L_32 - .L_31)


	//   ....[0]....
.L_31:
        /*00c0*/ 	.word	0x00001d50


	//   ....[1]....
        /*00c4*/ 	.word	0x00001dd0


	//   ....[2]....
        /*00c8*/ 	.word	0x00001ee0


	//   ....[3]....
        /*00cc*/ 	.word	0x00001f10


	//   ....[4]....
        /*00d0*/ 	.word	0x00001fe0


	//   ....[5]....
        /*00d4*/ 	.word	0x00002030


	//----- nvinfo : EIATTR_EXIT_INSTR_OFFSETS
	.align		4
.L_32:
        /*00d8*/ 	.byte	0x04, 0x1c
        /*00da*/ 	.short	(.L_34 - .L_33)


	//   ....[0]....
.L_33:
        /*00dc*/ 	.word	0x00002990


	//----- nvinfo : EIATTR_MAX_THREADS
	.align		4
.L_34:
        /*00e0*/ 	.byte	0x04, 0x05
        /*00e2*/ 	.short	(.L_36 - .L_35)
.L_35:
        /*00e4*/ 	.word	0x00000200
        /*00e8*/ 	.word	0x00000001
        /*00ec*/ 	.word	0x00000001


	//----- nvinfo : EIATTR_CBANK_PARAM_SIZE
	.align		4
.L_36:
        /*00f0*/ 	.byte	0x03, 0x19
        /*00f2*/ 	.short	0x0040


	//----- nvinfo : EIATTR_PARAM_CBANK
	.align		4
        /*00f4*/ 	.byte	0x04, 0x0a
        /*00f6*/ 	.short	(.L_38 - .L_37)
	.align		4
.L_37:
        /*00f8*/ 	.word	index@(.nv.constant0.triton_)
        /*00fc*/ 	.short	0x0210
        /*00fe*/ 	.short	0x0040


	//----- nvinfo : EIATTR_SW_WAR
	.align		4
.L_38:
        /*0100*/ 	.byte	0x04, 0x36
        /*0102*/ 	.short	(.L_40 - .L_39)
.L_39:
        /*0104*/ 	.word	0x00000008
.L_40:


//--------------------- .nv.callgraph             --------------------------
	.section	.nv.callgraph,"",@"SHT_CUDA_CALLGRAPH"
	.align	4
	.sectionentsize	8
	.align		4
        /*0000*/ 	.word	0x00000000
	.align		4
        /*0004*/ 	.word	0xffffffff
	.align		4
        /*0008*/ 	.word	0x00000000
	.align		4
        /*000c*/ 	.word	0xfffffffe
	.align		4
        /*0010*/ 	.word	0x00000000
	.align		4
        /*0014*/ 	.word	0xfffffffd
	.align		4
        /*0018*/ 	.word	0x00000000
	.align		4
        /*001c*/ 	.word	0xfffffffc


//--------------------- .nv.constant4             --------------------------
	.section	.nv.constant4,"a",@progbits
	.align	8
	.align		8
.nv.constant4:
        /*0000*/ 	.dword	_$_str


//--------------------- .text.triton_             --------------------------
	.section	.text.triton_,"ax",@progbits
	.align	128
        .global         triton_
        .type           triton_,@function
        .size           triton_,(.L_x_4 - triton_)
        .other          triton_,@"STO_CUDA_ENTRY STV_DEFAULT"
triton_:
.text.triton_:
[----:B------:R-:W0:Y:S02]  /*0000*/  LDC R1, c[0x0][0x28] ;  /* 0x00000a00ff017b82 */ /* 0x000e240000000800 */
[----:B------:R-:W1:Y:S01]  /*0010*/  S2R R3, SR_TID.X ;  /* 0x0000000000037919 */ /* 0x000e620000002100 */
[----:B------:R-:W-:Y:S01]  /*0020*/  ULDC.64 UR4, c[0x0][0x230] ;  /* 0x00008c0000047ab9 */ /* 0x000fe20000000a00 */
[----:B------:R-:W-:Y:S01]  /*0030*/  ULDC.64 UR6, c[0x0][0x228] ;  /* 0x00008a0000067ab9 */ /* 0x000fe20000000a00 */
[----:B------:R-:W-:Y:S01]  /*0040*/  ULDC.64 UR8, c[0x0][0x238] ;  /* 0x00008e0000087ab9 */ /* 0x000fe20000000a00 */
[----:B------:R-:W2:Y:S01]  /*0050*/  S2R R5, SR_CTAID.X ;  /* 0x0000000000057919 */ /* 0x000ea20000002500 */
[----:B------:R-:W-:Y:S01]  /*0060*/  ULDC.64 UR10, c[0x0][0x220] ;  /* 0x00008800000a7ab9 */ /* 0x000fe20000000a00 */
[----:B------:R-:W-:Y:S01]  /*0070*/  HFMA2.MMA R62, -RZ, RZ, 0, 0 ;  /* 0x00000000ff3e7435 */ /* 0x000fe200000001ff */
[----:B------:R-:W-:Y:S02]  /*0080*/  CS2R R38, SRZ ;  /* 0x0000000000267805 */ /* 0x000fe4000001ff00 */
[----:B------:R-:W-:Y:S02]  /*0090*/  CS2R R40, SRZ ;  /* 0x0000000000287805 */ /* 0x000fe4000001ff00 */
[----:B------:R-:W-:-:S02]  /*00a0*/  CS2R R42, SRZ ;  /* 0x00000000002a7805 */ /* 0x000fc4000001ff00 */
[----:B------:R-:W-:Y:S02]  /*00b0*/  CS2R R44, SRZ ;  /* 0x00000000002c7805 */ /* 0x000fe4000001ff00 */
[----:B------:R-:W-:Y:S02]  /*00c0*/  CS2R R46, SRZ ;  /* 0x00000000002e7805 */ /* 0x000fe4000001ff00 */
[----:B------:R-:W-:Y:S02]  /*00d0*/  CS2R R48, SRZ ;  /* 0x0000000000307805 */ /* 0x000fe4000001ff00 */
[----:B------:R-:W-:Y:S02]  /*00e0*/  CS2R R50, SRZ ;  /* 0x0000000000327805 */ /* 0x000fe4000001ff00 */
[----:B------:R-:W-:Y:S02]  /*00f0*/  CS2R R52, SRZ ;  /* 0x0000000000347805 */ /* 0x000fe4000001ff00 */
[----:B------:R-:W-:-:S02]  /*0100*/  CS2R R54, SRZ ;  /* 0x0000000000367805 */ /* 0x000fc4000001ff00 */
[----:B------:R-:W-:Y:S02]  /*0110*/  CS2R R56, SRZ ;  /* 0x0000000000387805 */ /* 0x000fe4000001ff00 */
[----:B------:R-:W-:Y:S02]  /*0120*/  CS2R R58, SRZ ;  /* 0x00000000003a7805 */ /* 0x000fe4000001ff00 */
[----:B------:R-:W-:Y:S02]  /*0130*/  CS2R R60, SRZ ;  /* 0x00000000003c7805 */ /* 0x000fe4000001ff00 */
[----:B-1----:R-:W-:Y:S02]  /*0140*/  SHF.R.U32.HI R0, RZ, 0x3, R3 ;  /* 0x00000003ff007819 */ /* 0x002fe40000011603 */
[C---:B------:R-:W-:Y:S02]  /*0150*/  SHF.L.U32 R2, R3.reuse, 0x3, RZ ;  /* 0x0000000303027819 */ /* 0x040fe400000006ff */
[----:B------:R-:W-:-:S02]  /*0160*/  LOP3.LUT R3, R3, 0x7, RZ, 0xc0, !PT ;  /* 0x0000000703037812 */ /* 0x000fc400078ec0ff */
[----:B------:R-:W-:Y:S02]  /*0170*/  LOP3.LUT R4, R2, 0x38, RZ, 0xc0, !PT ;  /* 0x0000003802047812 */ /* 0x000fe400078ec0ff */
[----:B------:R-:W-:Y:S01]  /*0180*/  SGXT.U32 R0, R0, 0x6 ;  /* 0x000000060000781a */ /* 0x000fe20000000000 */
[----:B------:R-:W-:-:S03]  /*0190*/  IMAD.WIDE.U32 R2, R3, 0x10, RZ ;  /* 0x0000001003027825 */ /* 0x000fc600078e00ff */
[----:B--2---:R-:W-:Y:S02]  /*01a0*/  LEA R5, R5, R0, 0x6 ;  /* 0x0000000005057211 */ /* 0x004fe400078e30ff */
[----:B------:R-:W-:Y:S02]  /*01b0*/  LOP3.LUT R36, R2, 0x3000, RZ, 0xfc, !PT ;  /* 0x0000300002247812 */ /* 0x000fe400078efcff */
[----:B------:R-:W-:Y:S01]  /*01c0*/  IADD3 R30, P2, R2, UR8, RZ ;  /* 0x00000008021e7c10 */ /* 0x000fe2000ff5e0ff */
[----:B------:R-:W-:Y:S01]  /*01d0*/  IMAD R0, R5, 0xc00, R4 ;  /* 0x00000c0005007824 */ /* 0x000fe200078e0204 */
[----:B------:R-:W-:Y:S02]  /*01e0*/  IADD3 R34, P0, R36, UR4, RZ ;  /* 0x0000000424227c10 */ /* 0x000fe4000ff1e0ff */
[----:B------:R-:W-:Y:S02]  /*01f0*/  IADD3 R32, P3, R2, UR10, RZ ;  /* 0x0000000a02207c10 */ /* 0x000fe4000ff7e0ff */
[----:B------:R-:W-:-:S02]  /*0200*/  IADD3 R36, P1, R36, UR6, RZ ;  /* 0x0000000624247c10 */ /* 0x000fc4000ff3e0ff */
[----:B------:R-:W-:Y:S02]  /*0210*/  IADD3.X R31, R3, UR9, RZ, P2, !PT ;  /* 0x00000009031f7c10 */ /* 0x000fe400097fe4ff */
[----:B------:R-:W-:Y:S02]  /*0220*/  IADD3.X R33, R3, UR11, RZ, P3, !PT ;  /* 0x0000000b03217c10 */ /* 0x000fe40009ffe4ff */
[----:B------:R-:W-:Y:S02]  /*0230*/  IADD3.X R37, R3, UR7, RZ, P1, !PT ;  /* 0x0000000703257c10 */ /* 0x000fe40008ffe4ff */
[----:B------:R-:W-:Y:S01]  /*0240*/  IADD3.X R35, R3, UR5, RZ, P0, !PT ;  /* 0x0000000503237c10 */ /* 0x000fe200087fe4ff */
[----:B------:R-:W-:-:S06]  /*0250*/  ULDC.64 UR4, c[0x0][0x208] ;  /* 0x0000820000047ab9 */ /* 0x000fcc0000000a00 */
.L_x_1:
[----:B------:R-:W1:Y:S01]  /*0260*/  LDC.64 R8, c[0x0][0x218] ;  /* 0x00008600ff087b82 */ /* 0x000e620000000a00 */
[----:B------:R-:W-:Y:S01]  /*0270*/  IADD3 R3, R0, R39, RZ ;  /* 0x0000002700037210 */ /* 0x000fe20007ffe0ff */
[----:B------:R-:W2:Y:S04]  /*0280*/  LDG.E.EL.128 R4, desc[UR4][R32.64] ;  /* 0x0000000420047981 */ /* 0x000ea8000c2e1d00 */
[----:B------:R-:W3:Y:S02]  /*0290*/  LDG.E.EL.128 R12, desc[UR4][R36.64] ;  /* 0x00000004240c7981 */ /* 0x000ee4000c2e1d00 */
[----:B------:R-:W4:Y:S02]  /*02a0*/  LDC.64 R28, c[0x0][0x210] ;  /* 0x00008400ff1c7b82 */ /* 0x000f240000000a00 */
[----:B------:R-:W5:Y:S04]  /*02b0*/  LDG.E.EL.128 R16, desc[UR4][R34.64] ;  /* 0x0000000422107981 */ /* 0x000f68000c2e1d00 */
[----:B------:R-:W3:Y:S01]  /*02c0*/  LDG.E.EL.128 R20, desc[UR4][R30.64] ;  /* 0x000000041e147981 */ /* 0x000ee2000c2e1d00 */
[----:B-1----:R-:W-:-:S06]  /*02d0*/  IMAD.WIDE R8, R3, 0x2, R8 ;  /* 0x0000000203087825 */ /* 0x002fcc00078e0208 */
[----:B------:R-:W3:Y:S01]  /*02e0*/  LDG.E.EF.128 R8, desc[UR4][R8.64] ;  /* 0x0000000408087981 */ /* 0x000ee2000c0e1d00 */
[----:B----4-:R-:W-:-:S05]  /*02f0*/  IMAD.WIDE R2, R3, 0x2, R28 ;  /* 0x0000000203027825 */ /* 0x010fca00078e021c */
[----:B------:R-:W4:Y:S01]  /*0300*/  LDG.E.EF.128 R24, desc[UR4][R2.64] ;  /* 0x0000000402187981 */ /* 0x000f22000c0e1d00 */
[----:B------:R-:W-:Y:S01]  /*0310*/  ISETP.NE.AND P0, PT, R39, RZ, PT ;  /* 0x000000ff2700720c */ /* 0x000fe20003f05270 */
[----:B--2---:R-:W-:Y:S01]  /*0320*/  IMAD.U32 R67, R4, 0x10000, RZ ;  /* 0x0001000004437824 */ /* 0x004fe200078e00ff */
[----:B------:R-:W-:Y:S02]  /*0330*/  SHF.L.U32 R69, R6, 0x10, RZ ;  /* 0x0000001006457819 */ /* 0x000fe400000006ff */
[C---:B------:R-:W-:Y:S02]  /*0340*/  SHF.L.U32 R68, R5.reuse, 0x10, RZ ;  /* 0x0000001005447819 */ /* 0x040fe400000006ff */
[----:B------:R-:W-:Y:S02]  /*0350*/  PRMT R6, R5, 0x7632, R6 ;  /* 0x0000763205067816 */ /* 0x000fe40000000006 */
[----:B------:R-:W-:Y:S02]  /*0360*/  SHF.L.U32 R70, R7, 0x10, RZ ;  /* 0x0000001007467819 */ /* 0x000fe400000006ff */
[----:B---3--:R-:W-:-:S02]  /*0370*/  PRMT R4, R8, 0x7632, R4 ;  /* 0x0000763208047816 */ /* 0x008fc40000000004 */
[----:B------:R-:W-:Y:S02]  /*0380*/  SHF.L.U32 R8, R8, 0x10, RZ ;  /* 0x0000001008087819 */ /* 0x000fe400000006ff */
[C---:B------:R-:W-:Y:S02]  /*0390*/  SHF.L.U32 R65, R9.reuse, 0x10, RZ ;  /* 0x0000001009417819 */ /* 0x040fe400000006ff */
[----:B------:R-:W-:Y:S01]  /*03a0*/  PRMT R63, R9, 0x7632, R63 ;  /* 0x00007632093f7816 */ /* 0x000fe2000000003f */
[--C-:B------:R-:W-:Y:S01]  /*03b0*/  FADD R9, R8, R67.reuse ;  /* 0x0000004308097221 */ /* 0x100fe20000000000 */
[----:B------:R-:W-:Y:S01]  /*03c0*/  SHF.L.U32 R66, R10, 0x10, RZ ;  /* 0x000000100a427819 */ /* 0x000fe200000006ff */
[----:B------:R-:W-:Y:S01]  /*03d0*/  FADD R8, R65, R68 ;  /* 0x0000004441087221 */ /* 0x000fe20000000000 */
[----:B------:R-:W-:Y:S02]  /*03e0*/  PRMT R67, R6, 0x7632, R67 ;  /* 0x0000763206437816 */ /* 0x000fe40000000043 */
[----:B------:R-:W-:-:S02]  /*03f0*/  PRMT R64, R10, 0x7632, R64 ;  /* 0x000076320a407816 */ /* 0x000fc40000000040 */
[----:B------:R-:W-:Y:S02]  /*0400*/  PRMT R10, R11, 0x7632, R10 ;  /* 0x000076320b0a7816 */ /* 0x000fe4000000000a */
[----:B------:R-:W-:Y:S01]  /*0410*/  PRMT R68, R7, 0x7632, R68 ;  /* 0x0000763207447816 */ /* 0x000fe20000000044 */
[----:B------:R-:W-:Y:S01]  /*0420*/  FADD R5, R66, R69 ;  /* 0x0000004542057221 */ /* 0x000fe20000000000 */
[----:B------:R-:W-:Y:S01]  /*0430*/  IMAD.U32 R66, R67, 0x10000, RZ ;  /* 0x0001000043427824 */ /* 0x000fe200078e00ff */
[----:B------:R-:W-:Y:S01]  /*0440*/  SHF.L.U32 R7, R64, 0x10, RZ ;  /* 0x0000001040077819 */ /* 0x000fe200000006ff */
[----:B------:R-:W-:Y:S01]  /*0450*/  IMAD.U32 R10, R10, 0x10000, RZ ;  /* 0x000100000a0a7824 */ /* 0x000fe200078e00ff */
[----:B------:R-:W-:Y:S01]  /*0460*/  SHF.L.U32 R67, R68, 0x10, RZ ;  /* 0x0000001044437819 */ /* 0x000fe200000006ff */
[----:B------:R-:W-:Y:S01]  /*0470*/  IMAD.U32 R11, R11, 0x10000, RZ ;  /* 0x000100000b0b7824 */ /* 0x000fe200078e00ff */
[----:B------:R-:W-:Y:S01]  /*0480*/  PRMT R65, R4, 0x7632, R65 ;  /* 0x0000763204417816 */ /* 0x000fe20000000041 */
[----:B------:R-:W-:Y:S01]  /*0490*/  FADD R7, R7, R66 ;  /* 0x0000004207077221 */ /* 0x000fe20000000000 */
[----:B------:R-:W-:Y:S01]  /*04a0*/  SHF.L.U32 R69, R6, 0x10, RZ ;  /* 0x0000001006457819 */ /* 0x000fe200000006ff */
[----:B------:R-:W-:Y:S01]  /*04b0*/  FADD R10, R10, R67 ;  /* 0x000000430a0a7221 */ /* 0x000fe20000000000 */
[----:B------:R-:W-:Y:S01]  /*04c0*/  SHF.L.U32 R64, R13, 0x10, RZ ;  /* 0x000000100d407819 */ /* 0x000fe200000006ff */
[----:B------:R-:W-:Y:S01]  /*04d0*/  FADD R70, R11, R70 ;  /* 0x000000460b467221 */ /* 0x000fe20000000000 */
[----:B-----5:R-:W-:-:S02]  /*04e0*/  SHF.L.U32 R67, R17, 0x10, RZ ;  /* 0x0000001011437819 */ /* 0x020fc400000006ff */
[----:B------:R-:W-:Y:S02]  /*04f0*/  SHF.L.U32 R65, R65, 0x10, RZ ;  /* 0x0000001041417819 */ /* 0x000fe400000006ff */
[----:B------:R-:W-:Y:S02]  /*0500*/  SHF.L.U32 R4, R4, 0x10, RZ ;  /* 0x0000001004047819 */ /* 0x000fe400000006ff */
[----:B------:R-:W-:Y:S02]  /*0510*/  SHF.L.U32 R6, R63, 0x10, RZ ;  /* 0x000000103f067819 */ /* 0x000fe400000006ff */
[----:B------:R-:W-:Y:S02]  /*0520*/  SHF.L.U32 R66, R16, 0x10, RZ ;  /* 0x0000001010427819 */ /* 0x000fe400000006ff */
[C---:B------:R-:W-:Y:S02]  /*0530*/  PRMT R11, R12.reuse, 0x7632, R11 ;  /* 0x000076320c0b7816 */ /* 0x040fe4000000000b */
[----:B------:R-:W-:-:S02]  /*0540*/  SHF.L.U32 R63, R12, 0x10, RZ ;  /* 0x000000100c3f7819 */ /* 0x000fc400000006ff */
[----:B------:R-:W-:Y:S01]  /*0550*/  PRMT R16, R16, 0x7632, R16 ;  /* 0x0000763210107816 */ /* 0x000fe20000000010 */
[----:B------:R-:W-:Y:S01]  /*0560*/  FADD R67, R64, R67 ;  /* 0x0000004340437221 */ /* 0x000fe20000000000 */
[----:B------:R-:W-:Y:S01]  /*0570*/  FADD R4, R4, R65 ;  /* 0x0000004104047221 */ /* 0x000fe20000000000 */
[----:B------:R-:W-:Y:S01]  /*0580*/  PRMT R12, R13, 0x7632, R12 ;  /* 0x000076320d0c7816 */ /* 0x000fe2000000000c */
[----:B------:R-:W-:Y:S01]  /*0590*/  IMAD.U32 R65, R14, 0x10000, RZ ;  /* 0x000100000e417824 */ /* 0x000fe200078e00ff */
[----:B------:R-:W-:Y:S01]  /*05a0*/  SHF.L.U32 R64, R18, 0x10, RZ ;  /* 0x0000001012407819 */ /* 0x000fe200000006ff */
[----:B------:R-:W-:Y:S01]  /*05b0*/  FADD R68, R63, R66 ;  /* 0x000000423f447221 */ /* 0x000fe20000000000 */
[----:B------:R-:W-:Y:S02]  /*05c0*/  PRMT R17, R17, 0x7632, R17 ;  /* 0x0000763211117816 */ /* 0x000fe40000000011 */
[----:B------:R-:W-:Y:S02]  /*05d0*/  SHF.L.U32 R11, R11, 0x10, RZ ;  /* 0x000000100b0b7819 */ /* 0x000fe400000006ff */
[----:B------:R-:W-:-:S02]  /*05e0*/  SHF.L.U32 R16, R16, 0x10, RZ ;  /* 0x0000001010107819 */ /* 0x000fc400000006ff */
[----:B------:R-:W-:Y:S02]  /*05f0*/  PRMT R13, R14, 0x7632, R13 ;  /* 0x000076320e0d7816 */ /* 0x000fe4000000000d */
[----:B------:R-:W-:Y:S02]  /*0600*/  PRMT R18, R18, 0x7632, R18 ;  /* 0x0000763212127816 */ /* 0x000fe40000000012 */
[----:B------:R-:W-:Y:S02]  /*0610*/  PRMT R14, R15, 0x7632, R14 ;  /* 0x000076320f0e7816 */ /* 0x000fe4000000000e */
[C---:B------:R-:W-:Y:S01]  /*0620*/  PRMT R63, R19.reuse, 0x7632, R63 ;  /* 0x00007632133f7816 */ /* 0x040fe2000000003f */
[----:B------:R-:W-:Y:S01]  /*0630*/  IMAD.U32 R12, R12, 0x10000, RZ ;  /* 0x000100000c0c7824 */ /* 0x000fe200078e00ff */
[----:B------:R-:W-:Y:S01]  /*0640*/  SHF.L.U32 R66, R19, 0x10, RZ ;  /* 0x0000001013427819 */ /* 0x000fe200000006ff */
[----:B------:R-:W-:Y:S01]  /*0650*/  FADD R19, R11, R16 ;  /* 0x000000100b137221 */ /* 0x000fe20000000000 */
[----:B------:R-:W-:Y:S01]  /*0660*/  SHF.L.U32 R17, R17, 0x10, RZ ;  /* 0x0000001011117819 */ /* 0x000fe200000006ff */
[----:B------:R-:W-:Y:S01]  /*0670*/  IMAD.U32 R18, R18, 0x10000, RZ ;  /* 0x0001000012127824 */ /* 0x000fe200078e00ff */
[----:B------:R-:W-:-:S02]  /*0680*/  SHF.L.U32 R15, R15, 0x10, RZ ;  /* 0x000000100f0f7819 */ /* 0x000fc400000006ff */
[----:B------:R-:W-:Y:S02]  /*0690*/  SHF.L.U32 R13, R13, 0x10, RZ ;  /* 0x000000100d0d7819 */ /* 0x000fe400000006ff */
[----:B------:R-:W-:Y:S02]  /*06a0*/  SHF.L.U32 R14, R14, 0x10, RZ ;  /* 0x000000100e0e7819 */ /* 0x000fe400000006ff */
[----:B------:R-:W-:Y:S02]  /*06b0*/  SHF.L.U32 R63, R63, 0x10, RZ ;  /* 0x000000103f3f7819 */ /* 0x000fe400000006ff */
[----:B------:R-:W-:Y:S02]  /*06c0*/  SHF.L.U32 R16, R23, 0x10, RZ ;  /* 0x0000001017107819 */ /* 0x000fe400000006ff */
[----:B----4-:R-:W-:Y:S01]  /*06d0*/  SHF.L.U32 R11, R27, 0x10, RZ ;  /* 0x000000101b0b7819 */ /* 0x010fe200000006ff */
[----:B------:R-:W-:Y:S01]  /*06e0*/  FADD R64, R65, R64 ;  /* 0x0000004041407221 */ /* 0x000fe20000000000 */
[----:B------:R-:W-:Y:S01]  /*06f0*/  FADD R6, R6, R69 ;  /* 0x0000004506067221 */ /* 0x000fe20000000000 */
[----:B------:R-:W-:Y:S01]  /*0700*/  FADD R65, R12, R17 ;  /* 0x000000110c417221 */ /* 0x000fe20000000000 */
[----:B------:R-:W-:Y:S01]  /*0710*/  FADD R69, R15, R66 ;  /* 0x000000420f457221 */ /* 0x000fe20000000000 */
[----:B------:R-:W-:Y:S01]  /*0720*/  FADD R18, R13, R18 ;  /* 0x000000120d127221 */ /* 0x000fe20000000000 */
[----:B------:R-:W-:Y:S01]  /*0730*/  PRMT R12, R24, 0x7632, R12 ;  /* 0x00007632180c7816 */ /* 0x000fe2000000000c */
[----:B------:R-:W-:Y:S01]  /*0740*/  FADD R63, R14, R63 ;  /* 0x0000003f0e3f7221 */ /* 0x000fe20000000000 */
[----:B------:R-:W-:Y:S01]  /*0750*/  SHF.L.U32 R13, R20, 0x10, RZ ;  /* 0x00000010140d7819 */ /* 0x000fe200000006ff */
[----:B------:R-:W-:Y:S01]  /*0760*/  FADD R17, R11, R16 ;  /* 0x000000100b117221 */ /* 0x000fe20000000000 */
[----:B------:R-:W-:-:S02]  /*0770*/  SHF.L.U32 R24, R24, 0x10, RZ ;  /* 0x0000001018187819 */ /* 0x000fc400000006ff */
[C---:B------:R-:W-:Y:S02]  /*0780*/  PRMT R15, R26.reuse, 0x7632, R15 ;  /* 0x000076321a0f7816 */ /* 0x040fe4000000000f */
[C---:B------:R-:W-:Y:S01]  /*0790*/  PRMT R14, R25.reuse, 0x7632, R14 ;  /* 0x00007632190e7816 */ /* 0x040fe2000000000e */
[----:B------:R-:W-:Y:S01]  /*07a0*/  IMAD.U32 R25, R25, 0x10000, RZ ;  /* 0x0001000019197824 */ /* 0x000fe200078e00ff */
[----:B------:R-:W-:Y:S02]  /*07b0*/  SHF.L.U32 R26, R26, 0x10, RZ ;  /* 0x000000101a1a7819 */ /* 0x000fe400000006ff */
[----:B------:R-:W-:Y:S02]  /*07c0*/  SHF.L.U32 R11, R22, 0x10, RZ ;  /* 0x00000010160b7819 */ /* 0x000fe400000006ff */
[----:B------:R-:W-:Y:S02]  /*07d0*/  SHF.L.U32 R16, R21, 0x10, RZ ;  /* 0x0000001015107819 */ /* 0x000fe400000006ff */
[----:B------:R-:W-:-:S02]  /*07e0*/  PRMT R27, R27, 0x7632, R27 ;  /* 0x000076321b1b7816 */ /* 0x000fc4000000001b */
[----:B------:R-:W-:Y:S02]  /*07f0*/  PRMT R20, R20, 0x7632, R20 ;  /* 0x0000763214147816 */ /* 0x000fe40000000014 */
[----:B------:R-:W-:Y:S02]  /*0800*/  PRMT R22, R22, 0x7632, R22 ;  /* 0x0000763216167816 */ /* 0x000fe40000000016 */
[----:B------:R-:W-:Y:S01]  /*0810*/  PRMT R23, R23, 0x7632, R23 ;  /* 0x0000763217177816 */ /* 0x000fe20000000017 */
[----:B------:R-:W-:Y:S01]  /*0820*/  FADD R24, R24, R13 ;  /* 0x0000000d18187221 */ /* 0x000fe20000000000 */
[----:B------:R-:W-:Y:S01]  /*0830*/  PRMT R21, R21, 0x7632, R21 ;  /* 0x0000763215157816 */ /* 0x000fe20000000015 */
[----:B------:R-:W-:Y:S01]  /*0840*/  FADD R13, R26, R11 ;  /* 0x0000000b1a0d7221 */ /* 0x000fe20000000000 */
[----:B------:R-:W-:Y:S01]  /*0850*/  FADD R25, R25, R16 ;  /* 0x0000001019197221 */ /* 0x000fe20000000000 */
[----:B------:R-:W-:Y:S01]  /*0860*/  FFMA R11, R69, R17, R70 ;  /* 0x00000011450b7223 */ /* 0x000fe20000000046 */
[----:B------:R-:W-:Y:S01]  /*0870*/  SHF.L.U32 R22, R22, 0x10, RZ ;  /* 0x0000001016167819 */ /* 0x000fe200000006ff */
[----:B------:R-:W-:Y:S01]  /*0880*/  IMAD.U32 R17, R20, 0x10000, RZ ;  /* 0x0001000014117824 */ /* 0x000fe200078e00ff */
[----:B------:R-:W-:Y:S01]  /*0890*/  SHF.L.U32 R16, R23, 0x10, RZ ;  /* 0x0000001017107819 */ /* 0x000fe200000006ff */
[----:B------:R-:W-:Y:S01]  /*08a0*/  IMAD.U32 R15, R15, 0x10000, RZ ;  /* 0x000100000f0f7824 */ /* 0x000fe200078e00ff */
[----:B------:R-:W-:-:S02]  /*08b0*/  SHF.L.U32 R27, R27, 0x10, RZ ;  /* 0x000000101b1b7819 */ /* 0x000fc400000006ff */
[----:B------:R-:W-:Y:S02]  /*08c0*/  SHF.L.U32 R12, R12, 0x10, RZ ;  /* 0x000000100c0c7819 */ /* 0x000fe400000006ff */
[----:B------:R-:W-:Y:S02]  /*08d0*/  SHF.L.U32 R21, R21, 0x10, RZ ;  /* 0x0000001015157819 */ /* 0x000fe400000006ff */
[----:B------:R-:W-:Y:S01]  /*08e0*/  SHF.L.U32 R14, R14, 0x10, RZ ;  /* 0x000000100e0e7819 */ /* 0x000fe200000006ff */
[----:B------:R-:W-:Y:S01]  /*08f0*/  FFMA R13, R64, R13, R5 ;  /* 0x0000000d400d7223 */ /* 0x000fe20000000005 */
[----:B------:R-:W-:Y:S01]  /*0900*/  FFMA R5, R67, R25, R8 ;  /* 0x0000001943057223 */ /* 0x000fe20000000008 */
[----:B------:R-:W-:Y:S01]  /*0910*/  FADD R16, R27, R16 ;  /* 0x000000101b107221 */ /* 0x000fe20000000000 */
[----:B------:R-:W-:Y:S01]  /*0920*/  FADD R8, R15, R22 ;  /* 0x000000160f087221 */ /* 0x000fe20000000000 */
[----:B------:R-:W-:Y:S01]  /*0930*/  FADD R12, R12, R17 ;  /* 0x000000110c0c7221 */ /* 0x000fe20000000000 */
[----:B------:R-:W-:Y:S01]  /*0940*/  FADD R14, R14, R21 ;  /* 0x000000150e0e7221 */ /* 0x000fe20000000000 */
[----:B------:R-:W-:Y:S01]  /*0950*/  FFMA R9, R68, R24, R9 ;  /* 0x0000001844097223 */ /* 0x000fe20000000009 */
[----:B------:R-:W-:Y:S01]  /*0960*/  FFMA R10, R63, R16, R10 ;  /* 0x000000103f0a7223 */ /* 0x000fe2000000000a */
[----:B------:R-:W-:Y:S01]  /*0970*/  FFMA R8, R18, R8, R7 ;  /* 0x0000000812087223 */ /* 0x000fe20000000007 */
[----:B------:R-:W-:Y:S01]  /*0980*/  FFMA R4, R19, R12, R4 ;  /* 0x0000000c13047223 */ /* 0x000fe20000000004 */
[----:B------:R-:W-:Y:S01]  /*0990*/  FFMA R6, R65, R14, R6 ;  /* 0x0000000e41067223 */ /* 0x000fe20000000006 */
[----:B------:R-:W-:-:S02]  /*09a0*/  MOV R12, 0x3f800000 ;  /* 0x3f800000000c7802 */ /* 0x000fc40000000f00 */
[----:B------:R-:W-:Y:S02]  /*09b0*/  CS2R R68, SRZ ;  /* 0x0000000000447805 */ /* 0x000fe4000001ff00 */
[----:B------:R-:W-:Y:S02]  /*09c0*/  MOV R70, RZ ;  /* 0x000000ff00467202 */ /* 0x000fe40000000f00 */
[----:B------:R-:W-:Y:S01]  /*09d0*/  CS2R R66, SRZ ;  /* 0x0000000000427805 */ /* 0x000fe2000001ff00 */
[----:B------:R-:W-:Y:S01]  /*09e0*/  IMAD.MOV.U32 R65, RZ, RZ, RZ ;  /* 0x000000ffff417224 */ /* 0x000fe200078e00ff */
[----:B------:R-:W-:Y:S01]  /*09f0*/  MOV R63, RZ ;  /* 0x000000ff003f7202 */ /* 0x000fe20000000f00 */
[----:B------:R-:W-:Y:S01]  /*0a00*/  IMAD.MOV.U32 R16, RZ, RZ, 0x3f800000 ;  /* 0x3f800000ff107424 */ /* 0x000fe200078e00ff */
[----:B------:R-:W-:Y:S01]  /*0a10*/  MOV R27, RZ ;  /* 0x000000ff001b7202 */ /* 0x000fe20000000f00 */
[----:B------:R-:W-:Y:S01]  /*0a20*/  IMAD.MOV.U32 R26, RZ, RZ, R5 ;  /* 0x000000ffff1a7224 */ /* 0x000fe200078e0005 */
[----:B------:R-:W-:Y:S01]  /*0a30*/  MOV R15, 0x3f800000 ;  /* 0x3f800000000f7802 */ /* 0x000fe20000000f00 */
[----:B------:R-:W-:Y:S01]  /*0a40*/  IMAD.MOV.U32 R23, RZ, RZ, R6 ;  /* 0x000000ffff177224 */ /* 0x000fe200078e0006 */
[----:B------:R-:W-:-:S02]  /*0a50*/  MOV R14, 0x3f800000 ;  /* 0x3f800000000e7802 */ /* 0x000fc40000000f00 */
[----:B------:R-:W-:Y:S02]  /*0a60*/  MOV R17, 0x3f800000 ;  /* 0x3f80000000117802 */ /* 0x000fe40000000f00 */
[----:B------:R-:W-:Y:S02]  /*0a70*/  MOV R18, 0x3f800000 ;  /* 0x3f80000000127802 */ /* 0x000fe40000000f00 */
[----:B------:R-:W-:Y:S02]  /*0a80*/  MOV R19, 0x3f800000 ;  /* 0x3f80000000137802 */ /* 0x000fe40000000f00 */
[----:B------:R-:W-:Y:S02]  /*0a90*/  MOV R20, 0x3f800000 ;  /* 0x3f80000000147802 */ /* 0x000fe40000000f00 */
[----:B------:R-:W-:Y:S02]  /*0aa0*/  MOV R64, R13 ;  /* 0x0000000d00407202 */ /* 0x000fe40000000f00 */
[----:B------:R-:W-:-:S02]  /*0ab0*/  MOV R24, R11 ;  /* 0x0000000b00187202 */ /* 0x000fc40000000f00 */
[----:B------:R-:W-:Y:S02]  /*0ac0*/  MOV R22, R9 ;  /* 0x0000000900167202 */ /* 0x000fe40000000f00 */
[----:B------:R-:W-:Y:S02]  /*0ad0*/  MOV R71, R4 ;  /* 0x0000000400477202 */ /* 0x000fe40000000f00 */
[----:B------:R-:W-:Y:S02]  /*0ae0*/  MOV R25, R8 ;  /* 0x0000000800197202 */ /* 0x000fe40000000f00 */
[----:B------:R-:W-:Y:S01]  /*0af0*/  MOV R21, R10 ;  /* 0x0000000a00157202 */ /* 0x000fe20000000f00 */
[----:B------:R-:W-:Y:S06]  /*0b00*/  @!P0 BRA `(.L_x_0) ;  /* 0x0000000400c08947 */ /* 0x000fec0003800000 */
[----:B------:R-:W-:Y:S01]  /*0b10*/  FADD R15, R40, 1 ;  /* 0x3f800000280f7421 */ /* 0x000fe20000000000 */
[----:B------:R-:W-:Y:S01]  /*0b20*/  FADD R12, R38, 1 ;  /* 0x3f800000260c7421 */ /* 0x000fe20000000000 */
[----:B------:R-:W-:Y:S01]  /*0b30*/  FADD R68, R9, -R62 ;  /* 0x8000003e09447221 */ /* 0x000fe20000000000 */
[----:B------:R-:W-:Y:S01]  /*0b40*/  FADD R16, R42, 1 ;  /* 0x3f8000002a107421 */ /* 0x000fe20000000000 */
[C---:B------:R-:W-:Y:S01]  /*0b50*/  FMUL R22, R15.reuse, 0.25 ;  /* 0x3e8000000f167820 */ /* 0x040fe20000400000 */
[----:B------:R-:W-:Y:S01]  /*0b60*/  FSETP.GEU.AND P0, PT, |R15|, 1.175494350822287508e-38, PT ;  /* 0x008000000f00780b */ /* 0x000fe20003f0e200 */
[----:B------:R-:W-:Y:S01]  /*0b70*/  FMUL R7, R12, 0.25 ;  /* 0x3e8000000c077820 */ /* 0x000fe20000400000 */
[----:B------:R-:W-:Y:S01]  /*0b80*/  FMUL R21, R68, 0.25 ;  /* 0x3e80000044157820 */ /* 0x000fe20000400000 */
[----:B------:R-:W-:Y:S01]  /*0b90*/  FSETP.GEU.AND P4, PT, |R12|, 1.175494350822287508e-38, PT ;  /* 0x008000000c00780b */ /* 0x000fe20003f8e200 */
[----:B------:R-:W-:Y:S01]  /*0ba0*/  FADD R69, R4, -R55 ;  /* 0x8000003704457221 */ /* 0x000fe20000000000 */
[----:B------:R-:W-:Y:S01]  /*0bb0*/  FSETP.GT.AND P3, PT, |R12|, 8.50705917302346158658e+37, PT ;  /* 0x7e8000000c00780b */ /* 0x000fe20003f64200 */
[----:B------:R-:W-:Y:S01]  /*0bc0*/  FADD R14, R41, 1 ;  /* 0x3f800000290e7421 */ /* 0x000fe20000000000 */
[----:B------:R-:W-:Y:S01]  /*0bd0*/  FSETP.GT.AND P1, PT, |R15|, 8.50705917302346158658e+37, PT ;  /* 0x7e8000000f00780b */ /* 0x000fe20003f24200 */
[----:B------:R-:W-:Y:S01]  /*0be0*/  FMUL R27, R16, 0.25 ;  /* 0x3e800000101b7820 */ /* 0x000fe20000400000 */
[----:B------:R-:W-:Y:S01]  /*0bf0*/  FSEL R7, R7, R12, P3 ;  /* 0x0000000c07077208 */ /* 0x000fe20001800000 */
[----:B------:R-:W-:Y:S01]  /*0c00*/  FADD R18, R44, 1 ;  /* 0x3f8000002c127421 */ /* 0x000fe20000000000 */
[----:B------:R-:W-:Y:S01]  /*0c10*/  FSEL R22, R22, R15, P1 ;  /* 0x0000000f16167208 */ /* 0x000fe20000800000 */
[----:B------:R-:W-:Y:S01]  /*0c20*/  FMUL R26, R69, 0.25 ;  /* 0x3e800000451a7820 */ /* 0x000fe20000400000 */
[----:B------:R-:W-:Y:S01]  /*0c30*/  FSEL R21, R21, R68, P3 ;  /* 0x0000004415157208 */ /* 0x000fe20001800000 */
[----:B------:R-:W-:Y:S01]  /*0c40*/  FADD R70, R5, -R56 ;  /* 0x8000003805467221 */ /* 0x000fe20000000000 */
[----:B------:R-:W-:Y:S01]  /*0c50*/  FSETP.GEU.AND P3, PT, |R16|, 1.175494350822287508e-38, PT ;  /* 0x008000001000780b */ /* 0x000fe20003f6e200 */
[----:B------:R-:W-:Y:S01]  /*0c60*/  @!P0 FMUL R22, R22, 16777216 ;  /* 0x4b80000016168820 */ /* 0x000fe20000400000 */
[----:B------:R-:W-:Y:S01]  /*0c70*/  FSETP.GT.AND P2, PT, |R16|, 8.50705917302346158658e+37, PT ;  /* 0x7e8000001000780b */ /* 0x000fe20003f44200 */
[----:B------:R-:W-:Y:S01]  /*0c80*/  FADD R67, R6, -R57 ;  /* 0x8000003906437221 */ /* 0x000fe20000000000 */
[----:B------:R-:W-:Y:S01]  /*0c90*/  FSETP.GEU.AND P5, PT, |R14|, 1.175494350822287508e-38, PT ;  /* 0x008000000e00780b */ /* 0x000fe20003fae200 */
[----:B------:R-:W-:Y:S01]  /*0ca0*/  @!P4 FMUL R7, R7, 16777216 ;  /* 0x4b8000000707c820 */ /* 0x000fe20000400000 */
[----:B------:R-:W-:Y:S01]  /*0cb0*/  @!P4 FMUL R21, R21, 16777216 ;  /* 0x4b8000001515c820 */ /* 0x000fe20000400000 */
[----:B------:R1:W2:Y:S01]  /*0cc0*/  MUFU.RCP R24, R22 ;  /* 0x0000001600187308 */ /* 0x0002a20000001000 */
[----:B------:R-:W-:Y:S01]  /*0cd0*/  FSEL R27, R27, R16, P2 ;  /* 0x000000101b1b7208 */ /* 0x000fe20001000000 */
[----:B------:R-:W-:Y:S01]  /*0ce0*/  FMUL R41, R18, 0.25 ;  /* 0x3e80000012297820 */ /* 0x000fe20000400000 */
[----:B------:R-:W-:Y:S01]  /*0cf0*/  FMUL R23, R14, 0.25 ;  /* 0x3e8000000e177820 */ /* 0x000fe20000400000 */
[----:B------:R-:W-:Y:S01]  /*0d00*/  FSETP.GT.AND P4, PT, |R18|, 8.50705917302346158658e+37, PT ;  /* 0x7e8000001200780b */ /* 0x000fe20003f84200 */
[----:B------:R-:W-:Y:S01]  /*0d10*/  FMUL R25, R70, 0.25 ;  /* 0x3e80000046197820 */ /* 0x000fe20000400000 */
[----:B------:R-:W-:Y:S01]  /*0d20*/  FSEL R26, R26, R69, P1 ;  /* 0x000000451a1a7208 */ /* 0x000fe20000800000 */
[----:B------:R-:W-:Y:S01]  /*0d30*/  FADD R19, R45, 1 ;  /* 0x3f8000002d137421 */ /* 0x000fe20000000000 */
[----:B------:R-:W-:Y:S01]  /*0d40*/  FSETP.GT.AND P6, PT, |R14|, 8.50705917302346158658e+37, PT ;  /* 0x7e8000000e00780b */ /* 0x000fe20003fc4200 */
[----:B-1----:R-:W-:Y:S01]  /*0d50*/  FMUL R22, R67, 0.25 ;  /* 0x3e80000043167820 */ /* 0x002fe20000400000 */
[----:B------:R-:W-:Y:S01]  /*0d60*/  FSETP.GEU.AND P1, PT, |R18|, 1.175494350822287508e-38, PT ;  /* 0x008000001200780b */ /* 0x000fe20003f2e200 */
[----:B------:R-:W-:Y:S01]  /*0d70*/  FADD R20, R46, 1 ;  /* 0x3f8000002e147421 */ /* 0x000fe20000000000 */
[----:B------:R-:W-:Y:S01]  /*0d80*/  @!P3 FMUL R27, R27, 16777216 ;  /* 0x4b8000001b1bb820 */ /* 0x000fe20000400000 */
[----:B------:R-:W-:Y:S01]  /*0d90*/  FSEL R42, R41, R18, P4 ;  /* 0x00000012292a7208 */ /* 0x000fe20002000000 */
[----:B------:R-:W-:Y:S01]  /*0da0*/  FADD R38, R11, -R60 ;  /* 0x8000003c0b267221 */ /* 0x000fe20000000000 */
[----:B------:R-:W-:Y:S01]  /*0db0*/  FSEL R23, R23, R14, P6 ;  /* 0x0000000e17177208 */ /* 0x000fe20003000000 */
[----:B------:R-:W-:Y:S01]  /*0dc0*/  FADD R17, R43, 1 ;  /* 0x3f8000002b117421 */ /* 0x000fe20000000000 */
[----:B------:R-:W-:Y:S01]  /*0dd0*/  FSEL R25, R25, R70, P6 ;  /* 0x0000004619197208 */ /* 0x000fe20003000000 */
[----:B------:R1:W-:Y:S01]  /*0de0*/  MUFU.RCP R40, R27 ;  /* 0x0000001b00287308 */ /* 0x0003e20000001000 */
[----:B------:R-:W-:Y:S01]  /*0df0*/  FSEL R41, R22, R67, P2 ;  /* 0x0000004316297208 */ /* 0x000fe20001000000 */
[----:B------:R-:W-:Y:S01]  /*0e00*/  FMUL R45, R20, 0.25 ;  /* 0x3e800000142d7820 */ /* 0x000fe20000400000 */
[----:B------:R-:W-:Y:S01]  /*0e10*/  @!P0 FMUL R26, R26, 16777216 ;  /* 0x4b8000001a1a8820 */ /* 0x000fe20000400000 */
[C---:B------:R-:W-:Y:S01]  /*0e20*/  FSETP.GEU.AND P6, PT, |R19|.reuse, 1.175494350822287508e-38, PT ;  /* 0x008000001300780b */ /* 0x040fe20003fce200 */
[----:B------:R-:W-:Y:S01]  /*0e30*/  FMUL R44, R19, 0.25 ;  /* 0x3e800000132c7820 */ /* 0x000fe20000400000 */
[----:B------:R-:W-:Y:S01]  /*0e40*/  FSETP.GT.AND P2, PT, |R20|, 8.50705917302346158658e+37, PT ;  /* 0x7e8000001400780b */ /* 0x000fe20003f44200 */
[----:B------:R-:W-:Y:S01]  /*0e50*/  @!P5 FMUL R23, R23, 16777216 ;  /* 0x4b8000001717d820 */ /* 0x000fe20000400000 */
[----:B------:R-:W-:Y:S01]  /*0e60*/  FSETP.GT.AND P0, PT, |R19|, 8.50705917302346158658e+37, PT ;  /* 0x7e8000001300780b */ /* 0x000fe20003f04200 */
[----:B-1----:R-:W-:Y:S01]  /*0e70*/  FMUL R27, R38, 0.25 ;  /* 0x3e800000261b7820 */ /* 0x002fe20000400000 */
[----:B------:R-:W-:Y:S01]  /*0e80*/  @!P5 FMUL R25, R25, 16777216 ;  /* 0x4b8000001919d820 */ /* 0x000fe20000400000 */
[----:B------:R-:W-:Y:S01]  /*0e90*/  @!P3 FMUL R41, R41, 16777216 ;  /* 0x4b8000002929b820 */ /* 0x000fe20000400000 */
[----:B------:R-:W-:Y:S01]  /*0ea0*/  FSETP.GEU.AND P5, PT, |R20|, 1.175494350822287508e-38, PT ;  /* 0x008000001400780b */ /* 0x000fe20003fae200 */
[----:B------:R-:W-:Y:S01]  /*0eb0*/  MUFU.RCP R7, R7 ;  /* 0x0000000700077308 */ /* 0x000fe20000001000 */
[----:B------:R-:W-:Y:S01]  /*0ec0*/  FSETP.GEU.AND P3, PT, |R17|, 1.175494350822287508e-38, PT ;  /* 0x008000001100780b */ /* 0x000fe20003f6e200 */
[----:B------:R-:W-:Y:S01]  /*0ed0*/  @!P1 FMUL R42, R42, 16777216 ;  /* 0x4b8000002a2a9820 */ /* 0x000fe20000400000 */
[----:B------:R-:W-:Y:S01]  /*0ee0*/  FSEL R63, R45, R20, P2 ;  /* 0x000000142d3f7208 */ /* 0x000fe20001000000 */
[----:B------:R-:W-:Y:S01]  /*0ef0*/  FMUL R22, R17, 0.25 ;  /* 0x3e80000011167820 */ /* 0x000fe20000400000 */
[----:B------:R-:W-:Y:S01]  /*0f00*/  FSEL R43, R44, R19, P0 ;  /* 0x000000132c2b7208 */ /* 0x000fe20000000000 */
[----:B------:R-:W-:Y:S01]  /*0f10*/  FADD R65, R8, -R59 ;  /* 0x8000003b08417221 */ /* 0x000fe20000000000 */
[----:B------:R-:W-:Y:S01]  /*0f20*/  FSEL R45, R27, R38, P0 ;  /* 0x000000261b2d7208 */ /* 0x000fe20000000000 */
[----:B------:R-:W1:Y:S01]  /*0f30*/  MUFU.RCP R23, R23 ;  /* 0x0000001700177308 */ /* 0x000e620000001000 */
[----:B------:R-:W-:Y:S01]  /*0f40*/  FSETP.GT.AND P0, PT, |R17|, 8.50705917302346158658e+37, PT ;  /* 0x7e8000001100780b */ /* 0x000fe20003f04200 */
[----:B------:R-:W-:Y:S01]  /*0f50*/  @!P6 FMUL R43, R43, 16777216 ;  /* 0x4b8000002b2be820 */ /* 0x000fe20000400000 */
[----:B------:R-:W-:Y:S01]  /*0f60*/  FADD R27, R10, -R61 ;  /* 0x8000003d0a1b7221 */ /* 0x000fe20000000000 */
[----:B------:R-:W-:Y:S01]  /*0f70*/  @!P5 FMUL R63, R63, 16777216 ;  /* 0x4b8000003f3fd820 */ /* 0x000fe20000400000 */
[----:B------:R-:W-:Y:S01]  /*0f80*/  FADD R66, R13, -R58 ;  /* 0x8000003a0d427221 */ /* 0x000fe20000000000 */
[----:B------:R-:W-:Y:S01]  /*0f90*/  FMUL R46, R65, 0.25 ;  /* 0x3e800000412e7820 */ /* 0x000fe20000400000 */
[----:B--2---:R-:W-:Y:S01]  /*0fa0*/  FFMA R71, R24, R26, R55 ;  /* 0x0000001a18477223 */ /* 0x004fe20000000037 */
[----:B------:R2:W-:Y:S01]  /*0fb0*/  MUFU.RCP R44, R42 ;  /* 0x0000002a002c7308 */ /* 0x0005e20000001000 */
[----:B------:R-:W-:Y:S01]  /*0fc0*/  @!P6 FMUL R45, R45, 16777216 ;  /* 0x4b8000002d2de820 */ /* 0x000fe20000400000 */
[----:B-1----:R-:W-:-:S06]  /*0fd0*/  FFMA R26, R23, R25, R56 ;  /* 0x00000019171a7223 */ /* 0x002fcc0000000038 */
[----:B------:R-:W1:Y:S01]  /*0fe0*/  MUFU.RCP R43, R43 ;  /* 0x0000002b002b7308 */ /* 0x000e620000001000 */
[----:B--2---:R-:W-:Y:S01]  /*0ff0*/  FSEL R42, R22, R17, P0 ;  /* 0x00000011162a7208 */ /* 0x004fe20000000000 */
[----:B------:R-:W-:Y:S01]  /*1000*/  FFMA R22, R7, R21, R62 ;  /* 0x0000001507167223 */ /* 0x000fe2000000003e */
[----:B------:R-:W-:Y:S01]  /*1010*/  FMUL R62, R27, 0.25 ;  /* 0x3e8000001b3e7820 */ /* 0x000fe20000400000 */
[----:B------:R-:W-:Y:S01]  /*1020*/  FMUL R21, R66, 0.25 ;  /* 0x3e80000042157820 */ /* 0x000fe20000400000 */
[----:B------:R-:W-:Y:S01]  /*1030*/  FSEL R25, R46, R65, P4 ;  /* 0x000000412e197208 */ /* 0x000fe20002000000 */
[----:B------:R-:W-:Y:S01]  /*1040*/  @!P3 FMUL R42, R42, 16777216 ;  /* 0x4b8000002a2ab820 */ /* 0x000fe20000400000 */
[----:B------:R-:W-:Y:S01]  /*1050*/  FFMA R23, R40, R41, R57 ;  /* 0x0000002928177223 */ /* 0x000fe20000000039 */
[----:B------:R2:W3:Y:S01]  /*1060*/  MUFU.RCP R72, R63 ;  /* 0x0000003f00487308 */ /* 0x0004e20000001000 */
[----:B------:R-:W-:Y:S01]  /*1070*/  FSEL R62, R62, R27, P2 ;  /* 0x0000001b3e3e7208 */ /* 0x000fe20001000000 */
[----:B------:R-:W-:Y:S01]  /*1080*/  @!P1 FMUL R25, R25, 16777216 ;  /* 0x4b80000019199820 */ /* 0x000fe20000400000 */
[----:B------:R-:W-:-:S03]  /*1090*/  FSEL R64, R21, R66, P0 ;  /* 0x0000004215407208 */ /* 0x000fc60000000000 */
[----:B------:R-:W-:Y:S01]  /*10a0*/  @!P5 FMUL R62, R62, 16777216 ;  /* 0x4b8000003e3ed820 */ /* 0x000fe20000400000 */
[----:B-1----:R-:W-:Y:S01]  /*10b0*/  FFMA R24, R43, R45, R60 ;  /* 0x0000002d2b187223 */ /* 0x002fe2000000003c */
[----:B------:R-:W1:Y:S01]  /*10c0*/  MUFU.RCP R7, R42 ;  /* 0x0000002a00077308 */ /* 0x000e620000001000 */
[----:B------:R-:W-:Y:S01]  /*10d0*/  @!P3 FMUL R64, R64, 16777216 ;  /* 0x4b8000004040b820 */ /* 0x000fe20000400000 */
[----:B------:R-:W-:Y:S01]  /*10e0*/  FFMA R25, R44, R25, R59 ;  /* 0x000000192c197223 */ /* 0x000fe2000000003b */
[----:B--2---:R-:W-:-:S03]  /*10f0*/  FADD R63, R11, -R24 ;  /* 0x800000180b3f7221 */ /* 0x004fc60000000000 */
[----:B------:R-:W-:Y:S01]  /*1100*/  FADD R40, R8, -R25 ;  /* 0x8000001908287221 */ /* 0x000fe20000000000 */
[----:B---3--:R-:W-:Y:S01]  /*1110*/  FFMA R21, R72, R62, R61 ;  /* 0x0000003e48157223 */ /* 0x008fe2000000003d */
[----:B------:R-:W-:Y:S01]  /*1120*/  FFMA R63, R38, R63, R53 ;  /* 0x0000003f263f7223 */ /* 0x000fe20000000035 */
[----:B------:R-:W-:Y:S01]  /*1130*/  FADD R38, R5, -R26 ;  /* 0x8000001a05267221 */ /* 0x000fe20000000000 */
[----:B------:R-:W-:Y:S01]  /*1140*/  FFMA R65, R65, R40, R52 ;  /* 0x0000002841417223 */ /* 0x000fe20000000034 */
[----:B------:R-:W-:Y:S02]  /*1150*/  FADD R40, R4, -R71 ;  /* 0x8000004704287221 */ /* 0x000fe40000000000 */
[----:B------:R-:W-:Y:S01]  /*1160*/  FFMA R70, R70, R38, R49 ;  /* 0x0000002646467223 */ /* 0x000fe20000000031 */
[----:B-1----:R-:W-:Y:S01]  /*1170*/  FFMA R64, R7, R64, R58 ;  /* 0x0000004007407223 */ /* 0x002fe2000000003a */
[----:B------:R-:W-:Y:S01]  /*1180*/  FADD R7, R10, -R21 ;  /* 0x800000150a077221 */ /* 0x000fe20000000000 */
[----:B------:R-:W-:-:S02]  /*1190*/  FFMA R69, R69, R40, R48 ;  /* 0x0000002845457223 */ /* 0x000fc40000000030 */
[----:B------:R-:W-:Y:S01]  /*11a0*/  FADD R41, R13, -R64 ;  /* 0x800000400d297221 */ /* 0x000fe20000000000 */
[----:B------:R-:W-:Y:S01]  /*11b0*/  FFMA R27, R27, R7, R54 ;  /* 0x000000071b1b7223 */ /* 0x000fe20000000036 */
[----:B------:R-:W-:Y:S02]  /*11c0*/  FADD R7, R6, -R23 ;  /* 0x8000001706077221 */ /* 0x000fe40000000000 */
[----:B------:R-:W-:Y:S01]  /*11d0*/  FFMA R66, R66, R41, R51 ;  /* 0x0000002942427223 */ /* 0x000fe20000000033 */
[----:B------:R-:W-:Y:S01]  /*11e0*/  FADD R41, R9, -R22 ;  /* 0x8000001609297221 */ /* 0x000fe20000000000 */
[----:B------:R-:W-:-:S03]  /*11f0*/  FFMA R67, R67, R7, R50 ;  /* 0x0000000743437223 */ /* 0x000fc60000000032 */
[----:B------:R-:W-:-:S07]  /*1200*/  FFMA R68, R68, R41, R47 ;  /* 0x0000002944447223 */ /* 0x000fce000000002f */
.L_x_0:
[----:B------:R-:W-:Y:S01]  /*1210*/  IADD3 R34, P0, R34, 0x80, RZ ;  /* 0x0000008022227810 */ /* 0x000fe20007f1e0ff */
[----:B------:R-:W-:Y:S01]  /*1220*/  IMAD.MOV.U32 R41, RZ, RZ, R14 ;  /* 0x000000ffff297224 */ /* 0x000fe200078e000e */
[----:B------:R-:W-:Y:S01]  /*1230*/  IADD3 R39, R39, 0x40, RZ ;  /* 0x0000004027277810 */ /* 0x000fe20007ffe0ff */
[----:B------:R-:W-:Y:S01]  /*1240*/  IMAD.MOV.U32 R46, RZ, RZ, R20 ;  /* 0x000000ffff2e7224 */ /* 0x000fe200078e0014 */
[----:B------:R-:W-:Y:S01]  /*1250*/  IADD3.X R35, RZ, R35, RZ, P0, !PT ;  /* 0x00000023ff237210 */ /* 0x000fe200007fe4ff */
[----:B------:R-:W-:Y:S01]  /*1260*/  IMAD.MOV.U32 R51, RZ, RZ, R66 ;  /* 0x000000ffff337224 */ /* 0x000fe200078e0042 */
[----:B------:R-:W-:Y:S01]  /*1270*/  ISETP.GE.U32.AND P0, PT, R39, 0xc00, PT ;  /* 0x00000c002700780c */ /* 0x000fe20003f06070 */
[----:B------:R-:W-:Y:S01]  /*1280*/  IMAD.MOV.U32 R56, RZ, RZ, R26 ;  /* 0x000000ffff387224 */ /* 0x000fe200078e001a */
[----:B------:R-:W-:Y:S01]  /*1290*/  F2FP.BF16.F32.PACK_AB R5, R6, R5 ;  /* 0x000000050605723e */ /* 0x000fe200000010ff */
[----:B------:R-:W-:Y:S01]  /*12a0*/  IMAD.MOV.U32 R61, RZ, RZ, R21 ;  /* 0x000000ffff3d7224 */ /* 0x000fe200078e0015 */
[----:B------:R-:W-:-:S02]  /*12b0*/  F2FP.BF16.F32.PACK_AB R4, R4, R9 ;  /* 0x000000090404723e */ /* 0x000fc400000010ff */
[----:B------:R-:W-:Y:S02]  /*12c0*/  F2FP.BF16.F32.PACK_AB R6, R8, R13 ;  /* 0x0000000d0806723e */ /* 0x000fe400000010ff */
[----:B------:R-:W-:Y:S02]  /*12d0*/  F2FP.BF16.F32.PACK_AB R7, R10, R11 ;  /* 0x0000000b0a07723e */ /* 0x000fe400000010ff */
[----:B------:R-:W-:Y:S02]  /*12e0*/  IADD3 R36, P1, R36, 0x80, RZ ;  /* 0x0000008024247810 */ /* 0x000fe40007f3e0ff */
[----:B------:R-:W-:Y:S01]  /*12f0*/  IADD3 R30, P2, R30, 0x80, RZ ;  /* 0x000000801e1e7810 */ /* 0x000fe20007f5e0ff */
[----:B------:R1:W-:Y:S01]  /*1300*/  STG.E.128 desc[UR4][R2.64], R4 ;  /* 0x0000000402007986 */ /* 0x0003e2000c101d04 */
[----:B------:R-:W-:Y:S01]  /*1310*/  IADD3 R32, P3, R32, 0x80, RZ ;  /* 0x0000008020207810 */ /* 0x000fe20007f7e0ff */
[----:B------:R-:W-:Y:S01]  /*1320*/  IMAD.X R37, RZ, RZ, R37, P1 ;  /* 0x000000ffff257224 */ /* 0x000fe200008e0625 */
[----:B------:R-:W-:-:S02]  /*1330*/  IADD3.X R31, RZ, R31, RZ, P2, !PT ;  /* 0x0000001fff1f7210 */ /* 0x000fc400017fe4ff */
[----:B------:R-:W-:Y:S02]  /*1340*/  IADD3.X R33, RZ, R33, RZ, P3, !PT ;  /* 0x00000021ff217210 */ /* 0x000fe40001ffe4ff */
[----:B------:R-:W-:Y:S02]  /*1350*/  MOV R38, R12 ;  /* 0x0000000c00267202 */ /* 0x000fe40000000f00 */
[----:B------:R-:W-:Y:S02]  /*1360*/  MOV R40, R15 ;  /* 0x0000000f00287202 */ /* 0x000fe40000000f00 */
[----:B------:R-:W-:Y:S02]  /*1370*/  MOV R42, R16 ;  /* 0x00000010002a7202 */ /* 0x000fe40000000f00 */
[----:B------:R-:W-:Y:S02]  /*1380*/  MOV R43, R17 ;  /* 0x00000011002b7202 */ /* 0x000fe40000000f00 */
[----:B------:R-:W-:-:S02]  /*1390*/  MOV R44, R18 ;  /* 0x00000012002c7202 */ /* 0x000fc40000000f00 */
[----:B------:R-:W-:Y:S02]  /*13a0*/  MOV R45, R19 ;  /* 0x00000013002d7202 */ /* 0x000fe40000000f00 */
        /* <DEDUP_REMOVED lines=12> */
[----:B------:R-:W-:Y:S01]  /*1470*/  MOV R62, R22 ;  /* 0x00000016003e7202 */ /* 0x000fe20000000f00 */
[----:B-1----:R-:W-:Y:S06]  /*1480*/  @!P0 BRA `(.L_x_1) ;  /* 0xffffffec00748947 */ /* 0x002fec000383ffff */
[C---:B------:R-:W-:Y:S01]  /*1490*/  FADD R3, R15.reuse, R12 ;  /* 0x0000000c0f037221 */ /* 0x040fe20000000000 */
[----:B------:R-:W-:Y:S01]  /*14a0*/  FMUL R4, R15, 0.25 ;  /* 0x3e8000000f047820 */ /* 0x000fe20000400000 */
[----:B------:R-:W-:Y:S01]  /*14b0*/  FMUL R9, R14, 0.25 ;  /* 0x3e8000000e097820 */ /* 0x000fe20000400000 */
[----:B------:R-:W-:Y:S01]  /*14c0*/  FMUL R11, R16, 0.25 ;  /* 0x3e800000100b7820 */ /* 0x000fe20000400000 */
[C---:B------:R-:W-:Y:S01]  /*14d0*/  FADD R7, R3.reuse, R14 ;  /* 0x0000000e03077221 */ /* 0x040fe20000000000 */
[C---:B------:R-:W-:Y:S01]  /*14e0*/  FSETP.GEU.AND P4, PT, |R3|.reuse, 1.175494350822287508e-38, PT ;  /* 0x008000000300780b */ /* 0x040fe20003f8e200 */
[C---:B------:R-:W-:Y:S01]  /*14f0*/  FMUL R2, R3.reuse, 0.25 ;  /* 0x3e80000003027820 */ /* 0x040fe20000400000 */
[----:B------:R-:W-:Y:S01]  /*1500*/  FSETP.GT.AND P0, PT, |R3|, 8.50705917302346158658e+37, PT ;  /* 0x7e8000000300780b */ /* 0x000fe20003f04200 */
[C---:B------:R-:W-:Y:S01]  /*1510*/  FMUL R6, R7.reuse, 0.25 ;  /* 0x3e80000007067820 */ /* 0x040fe20000400000 */
[C---:B------:R-:W-:Y:S01]  /*1520*/  FSETP.GEU.AND P2, PT, |R7|.reuse, 1.175494350822287508e-38, PT ;  /* 0x008000000700780b */ /* 0x040fe20003f4e200 */
[C---:B------:R-:W-:Y:S01]  /*1530*/  FADD R8, R7.reuse, R16 ;  /* 0x0000001007087221 */ /* 0x040fe20000000000 */
[----:B------:R-:W-:Y:S01]  /*1540*/  FSEL R2, R2, R3, P0 ;  /* 0x0000000302027208 */ /* 0x000fe20000000000 */
[----:B------:R-:W-:Y:S01]  /*1550*/  FADD R71, -R22, R71 ;  /* 0x0000004716477221 */ /* 0x000fe20000000100 */
[----:B------:R-:W-:Y:S01]  /*1560*/  FSETP.GT.AND P1, PT, |R7|, 8.50705917302346158658e+37, PT ;  /* 0x7e8000000700780b */ /* 0x000fe20003f24200 */
[----:B------:R-:W-:Y:S01]  /*1570*/  FADD R13, R8, R17 ;  /* 0x00000011080d7221 */ /* 0x000fe20000000000 */
[----:B------:R-:W-:Y:S01]  /*1580*/  FSEL R15, R4, R15, P0 ;  /* 0x0000000f040f7208 */ /* 0x000fe20000000000 */
[----:B------:R-:W-:Y:S01]  /*1590*/  FMUL R4, R17, 0.25 ;  /* 0x3e80000011047820 */ /* 0x000fe20000400000 */
[----:B------:R-:W-:Y:S01]  /*15a0*/  FSEL R6, R6, R7, P1 ;  /* 0x0000000706067208 */ /* 0x000fe20000800000 */
[----:B------:R-:W-:Y:S01]  /*15b0*/  @!P4 FMUL R2, R2, 16777216 ;  /* 0x4b8000000202c820 */ /* 0x000fe20000400000 */
[----:B------:R-:W-:Y:S01]  /*15c0*/  FSETP.GT.AND P3, PT, |R8|, 8.50705917302346158658e+37, PT ;  /* 0x7e8000000800780b */ /* 0x000fe20003f64200 */
[----:B------:R-:W-:Y:S01]  /*15d0*/  @!P4 FMUL R15, R15, 16777216 ;  /* 0x4b8000000f0fc820 */ /* 0x000fe20000400000 */
[----:B------:R-:W-:Y:S01]  /*15e0*/  FSEL R9, R9, R14, P1 ;  /* 0x0000000e09097208 */ /* 0x000fe20000800000 */
[----:B------:R-:W-:Y:S01]  /*15f0*/  @!P2 FMUL R6, R6, 16777216 ;  /* 0x4b8000000606a820 */ /* 0x000fe20000400000 */
[C---:B------:R-:W-:Y:S01]  /*1600*/  FSETP.GT.AND P4, PT, |R13|.reuse, 8.50705917302346158658e+37, PT ;  /* 0x7e8000000d00780b */ /* 0x040fe20003f84200 */
[----:B------:R-:W1:Y:S01]  /*1610*/  MUFU.RCP R2, R2 ;  /* 0x0000000200027308 */ /* 0x000e620000001000 */
[C---:B------:R-:W-:Y:S01]  /*1620*/  FSETP.GEU.AND P1, PT, |R8|.reuse, 1.175494350822287508e-38, PT ;  /* 0x008000000800780b */ /* 0x040fe20003f2e200 */
[C---:B------:R-:W-:Y:S01]  /*1630*/  FADD R10, R13.reuse, R18 ;  /* 0x000000120d0a7221 */ /* 0x040fe20000000000 */
[----:B------:R-:W-:Y:S01]  /*1640*/  FSETP.GEU.AND P0, PT, |R13|, 1.175494350822287508e-38, PT ;  /* 0x008000000d00780b */ /* 0x000fe20003f0e200 */
[----:B------:R-:W-:Y:S01]  /*1650*/  @!P2 FMUL R9, R9, 16777216 ;  /* 0x4b8000000909a820 */ /* 0x000fe20000400000 */
[----:B------:R-:W-:Y:S01]  /*1660*/  FSEL R16, R11, R16, P3 ;  /* 0x000000100b107208 */ /* 0x000fe20001800000 */
[----:B------:R-:W-:Y:S01]  /*1670*/  FMUL R11, R8, 0.25 ;  /* 0x3e800000080b7820 */ /* 0x000fe20000400000 */
[----:B------:R-:W-:Y:S01]  /*1680*/  FSEL R17, R4, R17, P4 ;  /* 0x0000001104117208 */ /* 0x000fe20002000000 */
[----:B------:R-:W2:Y:S01]  /*1690*/  MUFU.RCP R6, R6 ;  /* 0x0000000600067308 */ /* 0x000ea20000001000 */
[----:B------:R-:W-:Y:S01]  /*16a0*/  FMUL R4, R13, 0.25 ;  /* 0x3e8000000d047820 */ /* 0x000fe20000400000 */
[----:B------:R-:W-:Y:S01]  /*16b0*/  FSETP.NEU.AND P5, PT, R3, RZ, PT ;  /* 0x000000ff0300720b */ /* 0x000fe20003fad000 */
[----:B------:R-:W-:Y:S01]  /*16c0*/  FMUL R5, R71, R71 ;  /* 0x0000004747057220 */ /* 0x000fe20000400000 */
[----:B------:R-:W-:Y:S01]  /*16d0*/  FSEL R11, R11, R8, P3 ;  /* 0x000000080b0b7208 */ /* 0x000fe20001800000 */
[----:B------:R-:W-:Y:S01]  /*16e0*/  FADD R69, R69, R68 ;  /* 0x0000004445457221 */ /* 0x000fe20000000000 */
[----:B------:R-:W-:Y:S01]  /*16f0*/  FSEL R4, R4, R13, P4 ;  /* 0x0000000d04047208 */ /* 0x000fe20002000000 */
[----:B-1----:R-:W-:Y:S01]  /*1700*/  FMUL R2, R2, R15 ;  /* 0x0000000f02027220 */ /* 0x002fe20000400000 */
[----:B------:R-:W-:Y:S01]  /*1710*/  FMUL R15, R18, 0.25 ;  /* 0x3e800000120f7820 */ /* 0x000fe20000400000 */
[----:B------:R-:W-:Y:S01]  /*1720*/  FSETP.GT.AND P3, PT, |R10|, 8.50705917302346158658e+37, PT ;  /* 0x7e8000000a00780b */ /* 0x000fe20003f64200 */
[----:B------:R-:W-:Y:S01]  /*1730*/  FMUL R5, R5, R12 ;  /* 0x0000000c05057220 */ /* 0x000fe20000400000 */
[----:B------:R-:W-:Y:S01]  /*1740*/  @!P1 FMUL R11, R11, 16777216 ;  /* 0x4b8000000b0b9820 */ /* 0x000fe20000400000 */
[----:B------:R-:W-:Y:S01]  /*1750*/  FSEL R2, R2, RZ, P5 ;  /* 0x000000ff02027208 */ /* 0x000fe20002800000 */
[----:B------:R-:W-:Y:S01]  /*1760*/  @!P0 FMUL R4, R4, 16777216 ;  /* 0x4b80000004048820 */ /* 0x000fe20000400000 */
[----:B------:R-:W-:Y:S01]  /*1770*/  FSEL R18, R15, R18, P3 ;  /* 0x000000120f127208 */ /* 0x000fe20001800000 */
[----:B--2---:R-:W-:Y:S01]  /*1780*/  FMUL R6, R6, R9 ;  /* 0x0000000906067220 */ /* 0x004fe20000400000 */
[C---:B------:R-:W-:Y:S01]  /*1790*/  FMUL R9, R10.reuse, 0.25 ;  /* 0x3e8000000a097820 */ /* 0x040fe20000400000 */
[C---:B------:R-:W-:Y:S01]  /*17a0*/  FADD R15, R10.reuse, R19 ;  /* 0x000000130a0f7221 */ /* 0x040fe20000000000 */
[----:B------:R-:W-:Y:S01]  /*17b0*/  FSETP.GEU.AND P2, PT, |R10|, 1.175494350822287508e-38, PT ;  /* 0x008000000a00780b */ /* 0x000fe20003f4e200 */
[----:B------:R-:W-:Y:S01]  /*17c0*/  FFMA R71, R71, R2, R22 ;  /* 0x0000000247477223 */ /* 0x000fe20000000016 */
[----:B------:R-:W-:Y:S01]  /*17d0*/  FFMA R5, R2, R5, R69 ;  /* 0x0000000502057223 */ /* 0x000fe20000000045 */
[----:B------:R-:W-:Y:S01]  /*17e0*/  @!P1 FMUL R16, R16, 16777216 ;  /* 0x4b80000010109820 */ /* 0x000fe20000400000 */
[----:B------:R-:W-:Y:S01]  /*17f0*/  FSEL R9, R9, R10, P3 ;  /* 0x0000000a09097208 */ /* 0x000fe20001800000 */
[----:B------:R-:W-:Y:S01]  /*1800*/  FMUL R2, R19, 0.25 ;  /* 0x3e80000013027820 */ /* 0x000fe20000400000 */
[----:B------:R-:W1:Y:S01]  /*1810*/  MUFU.RCP R11, R11 ;  /* 0x0000000b000b7308 */ /* 0x000e620000001000 */
[----:B------:R-:W-:Y:S01]  /*1820*/  FSETP.NEU.AND P3, PT, R7, RZ, PT ;  /* 0x000000ff0700720b */ /* 0x000fe20003f6d000 */
[----:B------:R-:W-:Y:S01]  /*1830*/  FADD R26, -R71, R26 ;  /* 0x0000001a471a7221 */ /* 0x000fe20000000100 */
[----:B------:R-:W-:Y:S01]  /*1840*/  FSETP.GT.AND P1, PT, |R15|, 8.50705917302346158658e+37, PT ;  /* 0x7e8000000f00780b */ /* 0x000fe20003f24200 */
[----:B------:R-:W-:Y:S01]  /*1850*/  FADD R5, R5, R70 ;  /* 0x0000004605057221 */ /* 0x000fe20000000000 */
[----:B------:R-:W-:Y:S01]  /*1860*/  FSEL R6, R6, RZ, P3 ;  /* 0x000000ff06067208 */ /* 0x000fe20001800000 */
[----:B------:R-:W-:Y:S01]  /*1870*/  @!P0 FMUL R17, R17, 16777216 ;  /* 0x4b80000011118820 */ /* 0x000fe20000400000 */
[----:B------:R-:W-:Y:S01]  /*1880*/  FSEL R19, R2, R19, P1 ;  /* 0x0000001302137208 */ /* 0x000fe20000800000 */
[----:B------:R-:W2:Y:S01]  /*1890*/  MUFU.RCP R4, R4 ;  /* 0x0000000400047308 */ /* 0x000ea20000001000 */
[C---:B------:R-:W-:Y:S01]  /*18a0*/  FMUL R2, R26.reuse, R26 ;  /* 0x0000001a1a027220 */ /* 0x040fe20000400000 */
[----:B------:R-:W-:Y:S01]  /*18b0*/  FFMA R26, R26, R6, R71 ;  /* 0x000000061a1a7223 */ /* 0x000fe20000000047 */
[----:B------:R-:W-:Y:S01]  /*18c0*/  @!P2 FMUL R9, R9, 16777216 ;  /* 0x4b8000000909a820 */ /* 0x000fe20000400000 */
[----:B------:R-:W-:Y:S01]  /*18d0*/  @!P2 FMUL R18, R18, 16777216 ;  /* 0x4b8000001212a820 */ /* 0x000fe20000400000 */
[----:B------:R-:W-:Y:S01]  /*18e0*/  FMUL R2, R3, R2 ;  /* 0x0000000203027220 */ /* 0x000fe20000400000 */
[C---:B------:R-:W-:Y:S01]  /*18f0*/  FSETP.GEU.AND P2, PT, |R15|.reuse, 1.175494350822287508e-38, PT ;  /* 0x008000000f00780b */ /* 0x040fe20003f4e200 */
[----:B------:R-:W-:Y:S01]  /*1900*/  FADD R23, -R26, R23 ;  /* 0x000000171a177221 */ /* 0x000fe20000000100 */
[C---:B------:R-:W-:Y:S01]  /*1910*/  FADD R12, R15.reuse, R20 ;  /* 0x000000140f0c7221 */ /* 0x040fe20000000000 */
[----:B------:R-:W-:Y:S01]  /*1920*/  FFMA R2, R6, R2, R5 ;  /* 0x0000000206027223 */ /* 0x000fe20000000005 */
[----:B------:R-:W-:Y:S01]  /*1930*/  FMUL R6, R15, 0.25 ;  /* 0x3e8000000f067820 */ /* 0x000fe20000400000 */
[----:B-1----:R-:W-:Y:S01]  /*1940*/  FMUL R11, R11, R16 ;  /* 0x000000100b0b7220 */ /* 0x002fe20000400000 */
[----:B------:R-:W-:Y:S01]  /*1950*/  FSETP.NEU.AND P0, PT, R8, RZ, PT ;  /* 0x000000ff0800720b */ /* 0x000fe20003f0d000 */
[----:B------:R-:W1:Y:S01]  /*1960*/  MUFU.RCP R9, R9 ;  /* 0x0000000900097308 */ /* 0x000e620000001000 */
[----:B------:R-:W-:Y:S01]  /*1970*/  FSETP.GEU.AND P3, PT, |R12|, 1.175494350822287508e-38, PT ;  /* 0x008000000c00780b */ /* 0x000fe20003f6e200 */
[----:B--2---:R-:W-:Y:S01]  /*1980*/  FMUL R17, R4, R17 ;  /* 0x0000001104117220 */ /* 0x004fe20000400000 */
[----:B------:R-:W-:Y:S01]  /*1990*/  FMUL R4, R23, R23 ;  /* 0x0000001717047220 */ /* 0x000fe20000400000 */
[----:B------:R-:W-:Y:S01]  /*19a0*/  FSEL R6, R6, R15, P1 ;  /* 0x0000000f06067208 */ /* 0x000fe20000800000 */
[----:B------:R-:W-:Y:S01]  /*19b0*/  FADD R2, R2, R67 ;  /* 0x0000004302027221 */ /* 0x000fe20000000000 */
[----:B------:R-:W-:Y:S01]  /*19c0*/  FSEL R11, R11, RZ, P0 ;  /* 0x000000ff0b0b7208 */ /* 0x000fe20000000000 */
[----:B------:R-:W-:Y:S01]  /*19d0*/  FMUL R4, R7, R4 ;  /* 0x0000000407047220 */ /* 0x000fe20000400000 */
[C---:B------:R-:W-:Y:S01]  /*19e0*/  FMUL R7, R12.reuse, 0.25 ;  /* 0x3e8000000c077820 */ /* 0x040fe20000400000 */
[----:B------:R-:W-:Y:S01]  /*19f0*/  FSETP.GT.AND P0, PT, |R12|, 8.50705917302346158658e+37, PT ;  /* 0x7e8000000c00780b */ /* 0x000fe20003f04200 */
[----:B------:R-:W-:Y:S01]  /*1a00*/  @!P2 FMUL R6, R6, 16777216 ;  /* 0x4b8000000606a820 */ /* 0x000fe20000400000 */
[----:B------:R-:W-:Y:S01]  /*1a10*/  FFMA R3, R23, R11, R26 ;  /* 0x0000000b17037223 */ /* 0x000fe2000000001a */
[----:B------:R-:W-:Y:S01]  /*1a20*/  FFMA R11, R11, R4, R2 ;  /* 0x000000040b0b7223 */ /* 0x000fe20000000002 */
[----:B------:R-:W-:Y:S01]  /*1a30*/  FSEL R4, R7, R12, P0 ;  /* 0x0000000c07047208 */ /* 0x000fe20000000000 */
[----:B------:R-:W-:Y:S01]  /*1a40*/  @!P2 FMUL R19, R19, 16777216 ;  /* 0x4b8000001313a820 */ /* 0x000fe20000400000 */
[----:B------:R-:W-:Y:S01]  /*1a50*/  FSETP.NEU.AND P1, PT, R13, RZ, PT ;  /* 0x000000ff0d00720b */ /* 0x000fe20003f2d000 */
[----:B------:R-:W2:Y:S01]  /*1a60*/  MUFU.RCP R6, R6 ;  /* 0x0000000600067308 */ /* 0x000ea20000001000 */
[----:B------:R-:W-:Y:S01]  /*1a70*/  FADD R64, -R3, R64 ;  /* 0x0000004003407221 */ /* 0x000fe20000000100 */
[----:B------:R-:W-:Y:S01]  /*1a80*/  @!P3 FMUL R4, R4, 16777216 ;  /* 0x4b8000000404b820 */ /* 0x000fe20000400000 */
[----:B------:R-:W-:Y:S01]  /*1a90*/  FSEL R17, R17, RZ, P1 ;  /* 0x000000ff11117208 */ /* 0x000fe20000800000 */
[----:B-1----:R-:W-:Y:S01]  /*1aa0*/  FMUL R9, R9, R18 ;  /* 0x0000001209097220 */ /* 0x002fe20000400000 */
[----:B------:R-:W-:Y:S01]  /*1ab0*/  FMUL R5, R64, R64 ;  /* 0x0000004040057220 */ /* 0x000fe20000400000 */
[----:B------:R-:W-:Y:S01]  /*1ac0*/  FSETP.NEU.AND P1, PT, R10, RZ, PT ;  /* 0x000000ff0a00720b */ /* 0x000fe20003f2d000 */
[----:B------:R-:W-:Y:S01]  /*1ad0*/  FADD R66, R11, R66 ;  /* 0x000000420b427221 */ /* 0x000fe20000000000 */
[----:B------:R-:W-:Y:S01]  /*1ae0*/  FFMA R64, R64, R17, R3 ;  /* 0x0000001140407223 */ /* 0x000fe20000000003 */
[----:B------:R-:W1:Y:S01]  /*1af0*/  MUFU.RCP R4, R4 ;  /* 0x0000000400047308 */ /* 0x000e620000001000 */
[----:B------:R-:W-:Y:S01]  /*1b00*/  FMUL R3, R20, 0.25 ;  /* 0x3e80000014037820 */ /* 0x000fe20000400000 */
[----:B------:R-:W-:Y:S01]  /*1b10*/  FMUL R5, R8, R5 ;  /* 0x0000000508057220 */ /* 0x000fe20000400000 */
[----:B------:R-:W-:Y:S01]  /*1b20*/  FSEL R9, R9, RZ, P1 ;  /* 0x000000ff09097208 */ /* 0x000fe20000800000 */
[----:B------:R-:W-:Y:S01]  /*1b30*/  FADD R25, -R64, R25 ;  /* 0x0000001940197221 */ /* 0x000fe20000000100 */
[----:B------:R-:W-:Y:S01]  /*1b40*/  FADD R8, R12, R12 ;  /* 0x0000000c0c087221 */ /* 0x000fe20000000000 */
[----:B------:R-:W-:Y:S01]  /*1b50*/  FSEL R3, R3, R20, P0 ;  /* 0x0000001403037208 */ /* 0x000fe20000000000 */
[----:B--2---:R-:W-:Y:S01]  /*1b60*/  FMUL R6, R6, R19 ;  /* 0x0000001306067220 */ /* 0x004fe20000400000 */
[----:B------:R-:W-:Y:S01]  /*1b70*/  FFMA R66, R17, R5, R66 ;  /* 0x0000000511427223 */ /* 0x000fe20000000042 */
[----:B------:R-:W-:Y:S01]  /*1b80*/  FMUL R2, R25, R25 ;  /* 0x0000001919027220 */ /* 0x000fe20000400000 */
[----:B------:R-:W-:Y:S01]  /*1b90*/  FSETP.NEU.AND P0, PT, R15, RZ, PT ;  /* 0x000000ff0f00720b */ /* 0x000fe20003f0d000 */
[----:B------:R-:W-:Y:S01]  /*1ba0*/  FFMA R25, R25, R9, R64 ;  /* 0x0000000919197223 */ /* 0x000fe20000000040 */
[----:B------:R-:W-:Y:S01]  /*1bb0*/  @!P3 FMUL R3, R3, 16777216 ;  /* 0x4b8000000303b820 */ /* 0x000fe20000400000 */
[----:B------:R-:W-:Y:S01]  /*1bc0*/  FADD R66, R66, R65 ;  /* 0x0000004142427221 */ /* 0x000fe20000000000 */
[----:B------:R-:W-:Y:S01]  /*1bd0*/  FMUL R2, R13, R2 ;  /* 0x000000020d027220 */ /* 0x000fe20000400000 */
[----:B------:R-:W-:Y:S01]  /*1be0*/  FSEL R6, R6, RZ, P0 ;  /* 0x000000ff06067208 */ /* 0x000fe20000000000 */
[----:B------:R-:W-:Y:S01]  /*1bf0*/  FADD R24, -R25, R24 ;  /* 0x0000001819187221 */ /* 0x000fe20000000100 */
[----:B------:R-:W-:Y:S01]  /*1c00*/  FSETP.GEU.AND P2, PT, |R8|, 1.175494350822287508e-38, PT ;  /* 0x008000000800780b */ /* 0x000fe20003f4e200 */
[----:B-1----:R-:W-:Y:S01]  /*1c10*/  FMUL R5, R4, R3 ;  /* 0x0000000304057220 */ /* 0x002fe20000400000 */
[----:B------:R-:W-:Y:S01]  /*1c20*/  FFMA R2, R9, R2, R66 ;  /* 0x0000000209027223 */ /* 0x000fe20000000042 */
[----:B------:R-:W-:Y:S01]  /*1c30*/  FSETP.NEU.AND P1, PT, R12, RZ, PT ;  /* 0x000000ff0c00720b */ /* 0x000fe20003f2d000 */
[C---:B------:R-:W-:Y:S01]  /*1c40*/  FFMA R4, R24.reuse, R6, R25 ;  /* 0x0000000618047223 */ /* 0x040fe20000000019 */
[----:B------:R-:W-:Y:S01]  /*1c50*/  FMUL R3, R24, R24 ;  /* 0x0000001818037220 */ /* 0x000fe20000400000 */
[C---:B------:R-:W-:Y:S01]  /*1c60*/  FMUL R9, R8.reuse, 0.25 ;  /* 0x3e80000008097820 */ /* 0x040fe20000400000 */
[----:B------:R-:W-:Y:S01]  /*1c70*/  FSETP.GT.AND P0, PT, |R8|, 8.50705917302346158658e+37, PT ;  /* 0x7e8000000800780b */ /* 0x000fe20003f04200 */
[----:B------:R-:W-:Y:S01]  /*1c80*/  FADD R63, R2, R63 ;  /* 0x0000003f023f7221 */ /* 0x000fe20000000000 */
[----:B------:R-:W-:Y:S01]  /*1c90*/  FSEL R5, R5, RZ, P1 ;  /* 0x000000ff05057208 */ /* 0x000fe20000800000 */
[----:B------:R-:W-:Y:S01]  /*1ca0*/  FMUL R3, R10, R3 ;  /* 0x000000030a037220 */ /* 0x000fe20000400000 */
[----:B------:R-:W-:Y:S01]  /*1cb0*/  FADD R21, -R4, R21 ;  /* 0x0000001504157221 */ /* 0x000fe20000000100 */
[----:B------:R-:W-:Y:S01]  /*1cc0*/  FSEL R10, R9, R8, P0 ;  /* 0x00000008090a7208 */ /* 0x000fe20000000000 */
[----:B------:R-:W-:Y:S01]  /*1cd0*/  ULDC.64 UR6, c[0x0][0x230] ;  /* 0x00008c0000067ab9 */ /* 0x000fe20000000a00 */
[----:B------:R-:W-:Y:S01]  /*1ce0*/  FFMA R6, R6, R3, R63 ;  /* 0x0000000306067223 */ /* 0x000fe2000000003f */
[C---:B------:R-:W-:Y:S01]  /*1cf0*/  FMUL R2, R21.reuse, R21 ;  /* 0x0000001515027220 */ /* 0x040fe20000400000 */
[----:B------:R-:W-:Y:S01]  /*1d00*/  FFMA R4, R21, R5, R4 ;  /* 0x0000000515047223 */ /* 0x000fe20000000004 */
[----:B------:R-:W-:Y:S01]  /*1d10*/  @!P2 FMUL R10, R10, 16777216 ;  /* 0x4b8000000a0aa820 */ /* 0x000fe20000400000 */
[----:B------:R-:W-:Y:S01]  /*1d20*/  FADD R6, R6, R27 ;  /* 0x0000001b06067221 */ /* 0x000fe20000000000 */
[----:B------:R-:W-:Y:S01]  /*1d30*/  FMUL R2, R15, R2 ;  /* 0x000000020f027220 */ /* 0x000fe20000400000 */
[----:B------:R-:W-:Y:S01]  /*1d40*/  FSEL R7, R7, R12, P0 ;  /* 0x0000000c07077208 */ /* 0x000fe20000000000 */
[----:B------:R-:W1:Y:S01]  /*1d50*/  SHFL.BFLY PT, R3, R4, 0x4, 0x1f ;  /* 0x0c801f0004037f89 */ /* 0x000e6200000e0000 */
[C---:B------:R-:W-:Y:S01]  /*1d60*/  FSETP.NEU.AND P1, PT, R8.reuse, RZ, PT ;  /* 0x000000ff0800720b */ /* 0x040fe20003f2d000 */
[----:B------:R-:W2:Y:S01]  /*1d70*/  MUFU.RCP R10, R10 ;  /* 0x0000000a000a7308 */ /* 0x000ea20000001000 */
[----:B------:R-:W-:Y:S01]  /*1d80*/  FFMA R2, R5, R2, R6 ;  /* 0x0000000205027223 */ /* 0x000fe20000000006 */
[----:B------:R-:W-:Y:S01]  /*1d90*/  FADD R6, R8, R8 ;  /* 0x0000000808067221 */ /* 0x000fe20000000000 */
[----:B------:R-:W-:Y:S01]  /*1da0*/  @!P2 FMUL R7, R7, 16777216 ;  /* 0x4b8000000707a820 */ /* 0x000fe20000400000 */
[----:B------:R-:W-:Y:S01]  /*1db0*/  ULDC.64 UR8, c[0x0][0x228] ;  /* 0x00008a0000087ab9 */ /* 0x000fe20000000a00 */
[----:B------:R-:W-:Y:S01]  /*1dc0*/  MOV R21, 0xffffffc0 ;  /* 0xffffffc000157802 */ /* 0x000fe20000000f00 */
[----:B------:R-:W3:Y:S01]  /*1dd0*/  SHFL.BFLY PT, R5, R2, 0x4, 0x1f ;  /* 0x0c801f0002057f89 */ /* 0x000ee200000e0000 */
[C---:B------:R-:W-:Y:S01]  /*1de0*/  FSETP.GEU.AND P2, PT, |R6|.reuse, 1.175494350822287508e-38, PT ;  /* 0x008000000600780b */ /* 0x040fe20003f4e200 */
[C---:B------:R-:W-:Y:S01]  /*1df0*/  FMUL R11, R6.reuse, 0.25 ;  /* 0x3e800000060b7820 */ /* 0x040fe20000400000 */
[----:B------:R-:W-:-:S04]  /*1e00*/  FSETP.GT.AND P0, PT, |R6|, 8.50705917302346158658e+37, PT ;  /* 0x7e8000000600780b */ /* 0x000fc80003f04200 */
[----:B------:R-:W-:Y:S01]  /*1e10*/  FSEL R9, R9, R8, P0 ;  /* 0x0000000809097208 */ /* 0x000fe20000000000 */
[----:B--2---:R-:W-:Y:S01]  /*1e20*/  FMUL R7, R10, R7 ;  /* 0x000000070a077220 */ /* 0x004fe20000400000 */
[----:B------:R-:W-:Y:S02]  /*1e30*/  FSEL R10, R11, R6, P0 ;  /* 0x000000060b0a7208 */ /* 0x000fe40000000000 */
[----:B------:R-:W-:Y:S02]  /*1e40*/  FSETP.NEU.AND P0, PT, R6, RZ, PT ;  /* 0x000000ff0600720b */ /* 0x000fe40003f0d000 */
[----:B------:R-:W-:Y:S01]  /*1e50*/  FSEL R7, R7, RZ, P1 ;  /* 0x000000ff07077208 */ /* 0x000fe20000800000 */
[----:B------:R-:W-:Y:S01]  /*1e60*/  @!P2 FMUL R10, R10, 16777216 ;  /* 0x4b8000000a0aa820 */ /* 0x000fe20000400000 */
[----:B-1----:R-:W-:Y:S01]  /*1e70*/  FADD R3, -R4, R3 ;  /* 0x0000000304037221 */ /* 0x002fe20000000100 */
[----:B------:R-:W-:-:S03]  /*1e80*/  @!P2 FMUL R9, R9, 16777216 ;  /* 0x4b8000000909a820 */ /* 0x000fc60000400000 */
[C---:B------:R-:W-:Y:S01]  /*1e90*/  FFMA R4, R3.reuse, R7, R4 ;  /* 0x0000000703047223 */ /* 0x040fe20000000004 */
[----:B------:R-:W-:Y:S01]  /*1ea0*/  FMUL R3, R3, R3 ;  /* 0x0000000303037220 */ /* 0x000fe20000400000 */
[----:B------:R-:W1:Y:S01]  /*1eb0*/  MUFU.RCP R10, R10 ;  /* 0x0000000a000a7308 */ /* 0x000e620000001000 */
[----:B---3--:R-:W-:Y:S02]  /*1ec0*/  FADD R2, R2, R5 ;  /* 0x0000000502027221 */ /* 0x008fe40000000000 */
[----:B------:R-:W-:Y:S01]  /*1ed0*/  FMUL R3, R12, R3 ;  /* 0x000000030c037220 */ /* 0x000fe20000400000 */
[----:B------:R-:W2:Y:S03]  /*1ee0*/  SHFL.BFLY PT, R5, R4, 0x2, 0x1f ;  /* 0x0c401f0004057f89 */ /* 0x000ea600000e0000 */
[----:B------:R-:W-:Y:S01]  /*1ef0*/  FFMA R2, R7, R3, R2 ;  /* 0x0000000307027223 */ /* 0x000fe20000000002 */
[----:B------:R-:W-:-:S04]  /*1f00*/  FADD R7, R6, R6 ;  /* 0x0000000606077221 */ /* 0x000fc80000000000 */
[----:B------:R-:W3:Y:S01]  /*1f10*/  SHFL.BFLY PT, R3, R2, 0x2, 0x1f ;  /* 0x0c401f0002037f89 */ /* 0x000ee200000e0000 */
[C---:B------:R-:W-:Y:S01]  /*1f20*/  FSETP.GEU.AND P2, PT, |R7|.reuse, 1.175494350822287508e-38, PT ;  /* 0x008000000700780b */ /* 0x040fe20003f4e200 */
[----:B-1----:R-:W-:Y:S01]  /*1f30*/  FMUL R9, R10, R9 ;  /* 0x000000090a097220 */ /* 0x002fe20000400000 */
[----:B------:R-:W-:Y:S01]  /*1f40*/  FSETP.NEU.AND P1, PT, R7, RZ, PT ;  /* 0x000000ff0700720b */ /* 0x000fe20003f2d000 */
[----:B------:R-:W1:Y:S03]  /*1f50*/  S2R R10, SR_TID.X ;  /* 0x00000000000a7919 */ /* 0x000e660000002100 */
[----:B------:R-:W-:Y:S02]  /*1f60*/  FSEL R9, R9, RZ, P0 ;  /* 0x000000ff09097208 */ /* 0x000fe40000000000 */
[----:B------:R-:W-:Y:S01]  /*1f70*/  FSETP.GT.AND P0, PT, |R7|, 8.50705917302346158658e+37, PT ;  /* 0x7e8000000700780b */ /* 0x000fe20003f04200 */
[----:B--2---:R-:W-:-:S04]  /*1f80*/  FADD R5, -R4, R5 ;  /* 0x0000000504057221 */ /* 0x004fc80000000100 */
[C---:B------:R-:W-:Y:S01]  /*1f90*/  FFMA R4, R5.reuse, R9, R4 ;  /* 0x0000000905047223 */ /* 0x040fe20000000004 */
[----:B------:R-:W-:-:S07]  /*1fa0*/  FMUL R5, R5, R5 ;  /* 0x0000000505057220 */ /* 0x000fce0000400000 */
[----:B------:R-:W-:Y:S01]  /*1fb0*/  @P0 FMUL R7, R7, 0.25 ;  /* 0x3e80000007070820 */ /* 0x000fe20000400000 */
[----:B---3--:R-:W-:Y:S01]  /*1fc0*/  FADD R2, R2, R3 ;  /* 0x0000000302027221 */ /* 0x008fe20000000000 */
[----:B------:R-:W-:Y:S01]  /*1fd0*/  FMUL R5, R8, R5 ;  /* 0x0000000508057220 */ /* 0x000fe20000400000 */
[----:B------:R-:W2:Y:S01]  /*1fe0*/  SHFL.BFLY PT, R3, R4, 0x1, 0x1f ;  /* 0x0c201f0004037f89 */ /* 0x000ea200000e0000 */
[----:B------:R-:W-:Y:S01]  /*1ff0*/  @!P2 FMUL R7, R7, 16777216 ;  /* 0x4b8000000707a820 */ /* 0x000fe20000400000 */
[----:B------:R-:W-:Y:S01]  /*2000*/  FSEL R8, R11, R6, P0 ;  /* 0x000000060b087208 */ /* 0x000fe20000000000 */
[----:B------:R-:W-:-:S04]  /*2010*/  FFMA R2, R9, R5, R2 ;  /* 0x0000000509027223 */ /* 0x000fc80000000002 */
[----:B------:R-:W3:Y:S01]  /*2020*/  MUFU.RCP R7, R7 ;  /* 0x0000000700077308 */ /* 0x000ee20000001000 */
[----:B------:R-:W4:Y:S01]  /*2030*/  SHFL.BFLY PT, R5, R2, 0x1, 0x1f ;  /* 0x0c201f0002057f89 */ /* 0x000f2200000e0000 */
[----:B------:R-:W-:Y:S01]  /*2040*/  @!P2 FMUL R8, R8, 16777216 ;  /* 0x4b8000000808a820 */ /* 0x000fe20000400000 */
[----:B-1----:R-:W-:-:S03]  /*2050*/  LOP3.LUT R10, R10, 0x7, RZ, 0xc0, !PT ;  /* 0x000000070a0a7812 */ /* 0x002fc600078ec0ff */
[----:B---3--:R-:W-:Y:S01]  /*2060*/  FMUL R8, R7, R8 ;  /* 0x0000000807087220 */ /* 0x008fe20000400000 */
[----:B--2---:R-:W-:-:S04]  /*2070*/  FADD R19, -R4, R3 ;  /* 0x0000000304137221 */ /* 0x004fc80000000100 */
[----:B------:R-:W-:Y:S01]  /*2080*/  FSEL R8, R8, RZ, P1 ;  /* 0x000000ff08087208 */ /* 0x000fe20000800000 */
[----:B------:R-:W-:Y:S01]  /*2090*/  FMUL R3, R19, R19 ;  /* 0x0000001313037220 */ /* 0x000fe20000400000 */
[----:B----4-:R-:W-:-:S03]  /*20a0*/  FADD R5, R2, R5 ;  /* 0x0000000502057221 */ /* 0x010fc60000000000 */
[----:B------:R-:W-:Y:S01]  /*20b0*/  FMUL R6, R6, R3 ;  /* 0x0000000306067220 */ /* 0x000fe20000400000 */
[----:B------:R-:W-:Y:S01]  /*20c0*/  IMAD.WIDE.U32 R2, R10, 0x10, RZ ;  /* 0x000000100a027825 */ /* 0x000fe200078e00ff */
[----:B------:R-:W-:-:S03]  /*20d0*/  HFMA2.MMA R10, -RZ, RZ, 0.7080078125, -0.052093505859375 ;  /* 0x39aaaaabff0a7435 */ /* 0x000fc600000001ff */
[----:B------:R-:W-:Y:S01]  /*20e0*/  FFMA R19, R19, R8, R4 ;  /* 0x0000000813137223 */ /* 0x000fe20000000004 */
[----:B------:R-:W-:Y:S01]  /*20f0*/  FFMA R5, R8, R6, R5 ;  /* 0x0000000608057223 */ /* 0x000fe20000000005 */
[----:B------:R-:W-:-:S04]  /*2100*/  IADD3 R16, P0, R2, 0x4800, RZ ;  /* 0x0000480002107810 */ /* 0x000fc80007f1e0ff */
[----:B------:R-:W-:Y:S01]  /*2110*/  IADD3.X R17, RZ, R3, RZ, P0, !PT ;  /* 0x00000003ff117210 */ /* 0x000fe200007fe4ff */
[----:B------:R-:W-:Y:S01]  /*2120*/  FFMA R5, R5, R10, 9.9999999747524270788e-07 ;  /* 0x358637bd05057423 */ /* 0x000fe2000000000a */
[----:B------:R-:W-:Y:S02]  /*2130*/  IADD3 R2, P0, R16, UR6, RZ ;  /* 0x0000000610027c10 */ /* 0x000fe4000ff1e0ff */
[----:B------:R-:W-:Y:S01]  /*2140*/  IADD3 R16, P1, R16, UR8, RZ ;  /* 0x0000000810107c10 */ /* 0x000fe2000ff3e0ff */
[----:B------:R1:W2:Y:S01]  /*2150*/  MUFU.RSQ R18, R5 ;  /* 0x0000000500127308 */ /* 0x0002a20000001400 */
[----:B------:R-:W-:Y:S02]  /*2160*/  IADD3.X R3, R17, UR7, RZ, P0, !PT ;  /* 0x0000000711037c10 */ /* 0x000fe400087fe4ff */
[----:B------:R-:W-:-:S09]  /*2170*/  IADD3.X R17, R17, UR9, RZ, P1, !PT ;  /* 0x0000000911117c10 */ /* 0x000fd20008ffe4ff */
.L_x_2:
[----:B------:R-:W3:Y:S04]  /*2180*/  LDG.E.EL.128 R24, desc[UR4][R16.64+0x1800] ;  /* 0x0018000410187981 */ /* 0x000ee8000c2e1d00 */
[----:B--2---:R-:W2:Y:S01]  /*2190*/  LDG.E.EL.128 R32, desc[UR4][R2.64+0x1800] ;  /* 0x0018000402207981 */ /* 0x004ea2000c2e1d00 */
[----:B------:R-:W-:-:S03]  /*21a0*/  VIADD R21, R21, 0x40 ;  /* 0x0000004015157836 */ /* 0x000fc60000000000 */
[----:B-1----:R1:W4:Y:S02]  /*21b0*/  LDG.E.EL.128 R8, desc[UR4][R2.64] ;  /* 0x0000000402087981 */ /* 0x002324000c2e1d00 */
[----:B------:R-:W-:Y:S02]  /*21c0*/  IADD3 R23, R0, R21, RZ ;  /* 0x0000001500177210 */ /* 0x000fe40007ffe0ff */
[----:B------:R5:W4:Y:S03]  /*21d0*/  LDG.E.EL.128 R12, desc[UR4][R16.64] ;  /* 0x00000004100c7981 */ /* 0x000b26000c2e1d00 */
[----:B------:R-:W-:-:S06]  /*21e0*/  IMAD.WIDE R4, R23, 0x2, R28 ;  /* 0x0000000217047825 */ /* 0x000fcc00078e021c */
[----:B------:R-:W4:Y:S01]  /*21f0*/  LDG.E.EF.128 R4, desc[UR4][R4.64] ;  /* 0x0000000404047981 */ /* 0x000f22000c0e1d00 */
[----:B------:R-:W-:Y:S02]  /*2200*/  ISETP.GE.U32.AND P0, PT, R21, 0xbc0, PT ;  /* 0x00000bc01500780c */ /* 0x000fe40003f06070 */
[----:B-1----:R-:W-:Y:S02]  /*2210*/  IADD3 R2, P1, R2, 0x80, RZ ;  /* 0x0000008002027810 */ /* 0x002fe40007f3e0ff */
[----:B-----5:R-:W-:Y:S02]  /*2220*/  IADD3 R16, P2, R16, 0x80, RZ ;  /* 0x0000008010107810 */ /* 0x020fe40007f5e0ff */
[----:B------:R-:W-:Y:S02]  /*2230*/  IADD3.X R3, RZ, R3, RZ, P1, !PT ;  /* 0x00000003ff037210 */ /* 0x000fe40000ffe4ff */
[----:B------:R-:W-:Y:S02]  /*2240*/  IADD3.X R17, RZ, R17, RZ, P2, !PT ;  /* 0x00000011ff117210 */ /* 0x000fe400017fe4ff */
[----:B---3--:R-:W-:-:S02]  /*2250*/  SHF.L.U32 R31, R25, 0x10, RZ ;  /* 0x00000010191f7819 */ /* 0x008fc400000006ff */
[----:B------:R-:W-:Y:S02]  /*2260*/  PRMT R20, R24, 0x7632, R20 ;  /* 0x0000763218147816 */ /* 0x000fe40000000014 */
[C---:B--2---:R-:W-:Y:S02]  /*2270*/  SHF.L.U32 R38, R33.reuse, 0x10, RZ ;  /* 0x0000001021267819 */ /* 0x044fe400000006ff */
[C---:B------:R-:W-:Y:S02]  /*2280*/  PRMT R36, R32.reuse, 0x7632, R36 ;  /* 0x0000763220247816 */ /* 0x040fe40000000024 */
[----:B------:R-:W-:Y:S02]  /*2290*/  SHF.L.U32 R37, R32, 0x10, RZ ;  /* 0x0000001020257819 */ /* 0x000fe400000006ff */
[----:B------:R-:W-:Y:S02]  /*22a0*/  SHF.L.U32 R30, R24, 0x10, RZ ;  /* 0x00000010181e7819 */ /* 0x000fe400000006ff */
[----:B------:R-:W-:Y:S01]  /*22b0*/  PRMT R32, R33, 0x7632, R32 ;  /* 0x0000763221207816 */ /* 0x000fe20000000020 */
[----:B------:R-:W-:Y:S01]  /*22c0*/  FADD R38, R31, R38 ;  /* 0x000000261f267221 */ /* 0x000fe20000000000 */
[----:B------:R-:W-:-:S02]  /*22d0*/  PRMT R22, R25, 0x7632, R22 ;  /* 0x0000763219167816 */ /* 0x000fc40000000016 */
[----:B------:R-:W-:Y:S02]  /*22e0*/  PRMT R24, R26, 0x7632, R24 ;  /* 0x000076321a187816 */ /* 0x000fe40000000018 */
[C---:B------:R-:W-:Y:S02]  /*22f0*/  PRMT R33, R34.reuse, 0x7632, R33 ;  /* 0x0000763222217816 */ /* 0x040fe40000000021 */
[----:B------:R-:W-:Y:S02]  /*2300*/  SHF.L.U32 R39, R34, 0x10, RZ ;  /* 0x0000001022277819 */ /* 0x000fe400000006ff */
[----:B------:R-:W-:Y:S02]  /*2310*/  SHF.L.U32 R26, R26, 0x10, RZ ;  /* 0x000000101a1a7819 */ /* 0x000fe400000006ff */
[C---:B------:R-:W-:Y:S01]  /*2320*/  PRMT R25, R27.reuse, 0x7632, R25 ;  /* 0x000076321b197816 */ /* 0x040fe20000000019 */
[----:B------:R-:W-:Y:S01]  /*2330*/  IMAD.U32 R27, R27, 0x10000, RZ ;  /* 0x000100001b1b7824 */ /* 0x000fe200078e00ff */
[----:B------:R-:W-:-:S02]  /*2340*/  PRMT R34, R35, 0x7632, R34 ;  /* 0x0000763223227816 */ /* 0x000fc40000000022 */
[----:B------:R-:W-:Y:S01]  /*2350*/  SHF.L.U32 R40, R35, 0x10, RZ ;  /* 0x0000001023287819 */ /* 0x000fe200000006ff */
[----:B------:R-:W-:Y:S01]  /*2360*/  IMAD.U32 R20, R20, 0x10000, RZ ;  /* 0x0001000014147824 */ /* 0x000fe200078e00ff */
[----:B------:R-:W-:Y:S01]  /*2370*/  SHF.L.U32 R31, R36, 0x10, RZ ;  /* 0x00000010241f7819 */ /* 0x000fe200000006ff */
[----:B------:R-:W-:Y:S01]  /*2380*/  IMAD.U32 R35, R32, 0x10000, RZ ;  /* 0x0001000020237824 */ /* 0x000fe200078e00ff */
[----:B------:R-:W-:Y:S01]  /*2390*/  SHF.L.U32 R22, R22, 0x10, RZ ;  /* 0x0000001016167819 */ /* 0x000fe200000006ff */
[----:B------:R-:W-:Y:S01]  /*23a0*/  FADD R39, R26, R39 ;  /* 0x000000271a277221 */ /* 0x000fe20000000000 */
[----:B------:R-:W-:Y:S01]  /*23b0*/  SHF.L.U32 R24, R24, 0x10, RZ ;  /* 0x0000001018187819 */ /* 0x000fe200000006ff */
[----:B------:R-:W-:Y:S01]  /*23c0*/  FADD R40, R27, R40 ;  /* 0x000000281b287221 */ /* 0x000fe20000000000 */
[----:B------:R-:W-:Y:S02]  /*23d0*/  SHF.L.U32 R25, R25, 0x10, RZ ;  /* 0x0000001019197819 */ /* 0x000fe400000006ff */
[----:B------:R-:W-:-:S02]  /*23e0*/  SHF.L.U32 R33, R33, 0x10, RZ ;  /* 0x0000001021217819 */ /* 0x000fc400000006ff */
[----:B------:R-:W-:Y:S01]  /*23f0*/  SHF.L.U32 R34, R34, 0x10, RZ ;  /* 0x0000001022227819 */ /* 0x000fe200000006ff */
[----:B------:R-:W-:Y:S01]  /*2400*/  FADD R32, R20, R31 ;  /* 0x0000001f14207221 */ /* 0x000fe20000000000 */
[C---:B----4-:R-:W-:Y:S02]  /*2410*/  PRMT R26, R8.reuse, 0x7632, R26 ;  /* 0x00007632081a7816 */ /* 0x050fe4000000001a */
[----:B------:R-:W-:Y:S01]  /*2420*/  SHF.L.U32 R27, R8, 0x10, RZ ;  /* 0x00000010081b7819 */ /* 0x000fe200000006ff */
[----:B------:R-:W-:Y:S01]  /*2430*/  FADD R35, R22, R35 ;  /* 0x0000002316237221 */ /* 0x000fe20000000000 */
[C---:B------:R-:W-:Y:S02]  /*2440*/  PRMT R8, R9.reuse, 0x7632, R8 ;  /* 0x0000763209087816 */ /* 0x040fe40000000008 */
[----:B------:R-:W-:Y:S01]  /*2450*/  SHF.L.U32 R31, R9, 0x10, RZ ;  /* 0x00000010091f7819 */ /* 0x000fe200000006ff */
[----:B------:R-:W-:Y:S01]  /*2460*/  FADD R33, R24, R33 ;  /* 0x0000002118217221 */ /* 0x000fe20000000000 */
[----:B------:R-:W-:Y:S01]  /*2470*/  PRMT R9, R10, 0x7632, R9 ;  /* 0x000076320a097816 */ /* 0x000fe20000000009 */
[----:B------:R-:W-:Y:S01]  /*2480*/  FADD R34, R25, R34 ;  /* 0x0000002219227221 */ /* 0x000fe20000000000 */
[----:B------:R-:W-:Y:S01]  /*2490*/  PRMT R20, R12, 0x7632, R20 ;  /* 0x000076320c147816 */ /* 0x000fe20000000014 */
[----:B------:R-:W-:Y:S01]  /*24a0*/  IMAD.U32 R25, R14, 0x10000, RZ ;  /* 0x000100000e197824 */ /* 0x000fe200078e00ff */
[----:B------:R-:W-:-:S02]  /*24b0*/  SHF.L.U32 R22, R12, 0x10, RZ ;  /* 0x000000100c167819 */ /* 0x000fc400000006ff */
[----:B------:R-:W-:Y:S02]  /*24c0*/  SHF.L.U32 R10, R10, 0x10, RZ ;  /* 0x000000100a0a7819 */ /* 0x000fe400000006ff */
[C---:B------:R-:W-:Y:S02]  /*24d0*/  PRMT R12, R13.reuse, 0x7632, R12 ;  /* 0x000076320d0c7816 */ /* 0x040fe4000000000c */
[----:B------:R-:W-:Y:S02]  /*24e0*/  SHF.L.U32 R24, R13, 0x10, RZ ;  /* 0x000000100d187819 */ /* 0x000fe400000006ff */
[----:B------:R-:W-:Y:S01]  /*24f0*/  PRMT R13, R14, 0x7632, R13 ;  /* 0x000076320e0d7816 */ /* 0x000fe2000000000d */
[----:B------:R-:W-:Y:S01]  /*2500*/  FADD R37, R30, R37 ;  /* 0x000000251e257221 */ /* 0x000fe20000000000 */
[----:B------:R-:W-:Y:S01]  /*2510*/  PRMT R14, R15, 0x7632, R14 ;  /* 0x000076320f0e7816 */ /* 0x000fe2000000000e */
[----:B------:R-:W-:Y:S01]  /*2520*/  FADD R36, R25, R10 ;  /* 0x0000000a19247221 */ /* 0x000fe20000000000 */
[----:B------:R-:W-:-:S02]  /*2530*/  SHF.L.U32 R15, R15, 0x10, RZ ;  /* 0x000000100f0f7819 */ /* 0x000fc400000006ff */
[C---:B------:R-:W-:Y:S02]  /*2540*/  SHF.L.U32 R30, R11.reuse, 0x10, RZ ;  /* 0x000000100b1e7819 */ /* 0x040fe400000006ff */
[----:B------:R-:W-:Y:S02]  /*2550*/  PRMT R11, R11, 0x7632, R11 ;  /* 0x000076320b0b7816 */ /* 0x000fe4000000000b */
[----:B------:R-:W-:Y:S02]  /*2560*/  SHF.L.U32 R13, R13, 0x10, RZ ;  /* 0x000000100d0d7819 */ /* 0x000fe400000006ff */
[----:B------:R-:W-:Y:S01]  /*2570*/  SHF.L.U32 R25, R8, 0x10, RZ ;  /* 0x0000001008197819 */ /* 0x000fe200000006ff */
[----:B------:R-:W-:Y:S02]  /*2580*/  IMAD.U32 R8, R9, 0x10000, RZ ;  /* 0x0001000009087824 */ /* 0x000fe400078e00ff */
[----:B------:R-:W-:Y:S01]  /*2590*/  FADD R42, R15, R30 ;  /* 0x0000001e0f2a7221 */ /* 0x000fe20000000000 */
[----:B------:R-:W-:-:S02]  /*25a0*/  SHF.L.U32 R14, R14, 0x10, RZ ;  /* 0x000000100e0e7819 */ /* 0x000fc400000006ff */
[----:B------:R-:W-:Y:S01]  /*25b0*/  SHF.L.U32 R11, R11, 0x10, RZ ;  /* 0x000000100b0b7819 */ /* 0x000fe200000006ff */
[--C-:B------:R-:W-:Y:S01]  /*25c0*/  FADD R30, R13, R8.reuse ;  /* 0x000000080d1e7221 */ /* 0x100fe20000000000 */
[----:B------:R-:W-:Y:S02]  /*25d0*/  SHF.L.U32 R12, R12, 0x10, RZ ;  /* 0x000000100c0c7819 */ /* 0x000fe400000006ff */
[C---:B------:R-:W-:Y:S02]  /*25e0*/  SHF.L.U32 R10, R4.reuse, 0x10, RZ ;  /* 0x00000010040a7819 */ /* 0x040fe400000006ff */
[----:B------:R-:W-:Y:S02]  /*25f0*/  PRMT R8, R4, 0x7632, R8 ;  /* 0x0000763204087816 */ /* 0x000fe40000000008 */
[----:B------:R-:W-:Y:S01]  /*2600*/  SHF.L.U32 R4, R5, 0x10, RZ ;  /* 0x0000001005047819 */ /* 0x000fe200000006ff */
[----:B------:R-:W-:Y:S01]  /*2610*/  IMAD.U32 R20, R20, 0x10000, RZ ;  /* 0x0001000014147824 */ /* 0x000fe200078e00ff */
[----:B------:R-:W-:Y:S01]  /*2620*/  SHF.L.U32 R15, R26, 0x10, RZ ;  /* 0x000000101a0f7819 */ /* 0x000fe200000006ff */
[----:B------:R-:W-:Y:S01]  /*2630*/  FADD R44, R14, R11 ;  /* 0x0000000b0e2c7221 */ /* 0x000fe20000000000 */
[----:B------:R-:W-:Y:S01]  /*2640*/  FADD R26, R12, R25 ;  /* 0x000000190c1a7221 */ /* 0x000fe20000000000 */
[----:B------:R-:W-:Y:S01]  /*2650*/  FADD R11, -R19, R10 ;  /* 0x0000000a130b7221 */ /* 0x000fe20000000100 */
[----:B------:R-:W-:Y:S01]  /*2660*/  PRMT R9, R5, 0x7632, R9 ;  /* 0x0000763205097816 */ /* 0x000fe20000000009 */
[----:B------:R-:W-:Y:S01]  /*2670*/  FADD R31, R24, R31 ;  /* 0x0000001f181f7221 */ /* 0x000fe20000000000 */
[----:B------:R-:W-:Y:S01]  /*2680*/  SHF.L.U32 R12, R6, 0x10, RZ ;  /* 0x00000010060c7819 */ /* 0x000fe200000006ff */
[----:B------:R-:W-:Y:S01]  /*2690*/  FADD R5, -R19, R4 ;  /* 0x0000000413057221 */ /* 0x000fe20000000100 */
[----:B------:R-:W-:Y:S01]  /*26a0*/  FADD R24, R20, R15 ;  /* 0x0000000f14187221 */ /* 0x000fe20000000000 */
[----:B------:R-:W-:Y:S01]  /*26b0*/  FADD R22, R22, R27 ;  /* 0x0000001b16167221 */ /* 0x000fe20000000000 */
[----:B------:R-:W-:Y:S01]  /*26c0*/  FADD R20, R37, 1 ;  /* 0x3f80000025147421 */ /* 0x000fe20000000000 */
[----:B------:R-:W-:Y:S01]  /*26d0*/  PRMT R10, R6, 0x7632, R10 ;  /* 0x00007632060a7816 */ /* 0x000fe2000000000a */
[----:B------:R-:W-:Y:S01]  /*26e0*/  FMUL R11, R18, R11 ;  /* 0x0000000b120b7220 */ /* 0x000fe20000400000 */
[----:B------:R-:W-:-:S02]  /*26f0*/  SHF.L.U32 R14, R7, 0x10, RZ ;  /* 0x00000010070e7819 */ /* 0x000fc400000006ff */
[----:B------:R-:W-:Y:S01]  /*2700*/  PRMT R6, R7, 0x7632, R6 ;  /* 0x0000763207067816 */ /* 0x000fe20000000006 */
[----:B------:R-:W-:Y:S01]  /*2710*/  FADD R7, -R19, R12 ;  /* 0x0000000c13077221 */ /* 0x000fe20000000100 */
[----:B------:R-:W-:Y:S01]  /*2720*/  FMUL R12, R18, R5 ;  /* 0x00000005120c7220 */ /* 0x000fe20000400000 */
[----:B------:R-:W-:Y:S01]  /*2730*/  FFMA R22, R11, R20, R22 ;  /* 0x000000140b167223 */ /* 0x000fe20000000016 */
[----:B------:R-:W1:Y:S01]  /*2740*/  LDC.64 R4, c[0x0][0x240] ;  /* 0x00009000ff047b82 */ /* 0x000e620000000a00 */
[----:B------:R-:W-:Y:S01]  /*2750*/  FADD R13, R38, 1 ;  /* 0x3f800000260d7421 */ /* 0x000fe20000000000 */
[----:B------:R-:W-:Y:S01]  /*2760*/  FADD R11, -R19, R14 ;  /* 0x0000000e130b7221 */ /* 0x000fe20000000100 */
[----:B------:R-:W-:Y:S01]  /*2770*/  FADD R40, R40, 1 ;  /* 0x3f80000028287421 */ /* 0x000fe20000000000 */
[----:B------:R-:W-:Y:S01]  /*2780*/  SHF.L.U32 R10, R10, 0x10, RZ ;  /* 0x000000100a0a7819 */ /* 0x000fe200000006ff */
[----:B------:R-:W-:Y:S01]  /*2790*/  FFMA R31, R12, R13, R31 ;  /* 0x0000000d0c1f7223 */ /* 0x000fe2000000001f */
[C---:B------:R-:W-:Y:S01]  /*27a0*/  FMUL R11, R18.reuse, R11 ;  /* 0x0000000b120b7220 */ /* 0x040fe20000400000 */
[----:B------:R-:W-:Y:S01]  /*27b0*/  FADD R20, R39, 1 ;  /* 0x3f80000027147421 */ /* 0x000fe20000000000 */
[----:B------:R-:W-:Y:S01]  /*27c0*/  FMUL R7, R18, R7 ;  /* 0x0000000712077220 */ /* 0x000fe20000400000 */
[----:B------:R-:W-:Y:S01]  /*27d0*/  SHF.L.U32 R12, R9, 0x10, RZ ;  /* 0x00000010090c7819 */ /* 0x000fe200000006ff */
[----:B------:R-:W-:Y:S01]  /*27e0*/  IMAD.U32 R8, R8, 0x10000, RZ ;  /* 0x0001000008087824 */ /* 0x000fe200078e00ff */
[----:B------:R-:W-:Y:S01]  /*27f0*/  SHF.L.U32 R6, R6, 0x10, RZ ;  /* 0x0000001006067819 */ /* 0x000fe200000006ff */
[----:B------:R-:W-:Y:S01]  /*2800*/  FFMA R40, R11, R40, R42 ;  /* 0x000000280b287223 */ /* 0x000fe2000000002a */
[----:B------:R-:W-:Y:S01]  /*2810*/  FFMA R36, R7, R20, R36 ;  /* 0x0000001407247223 */ /* 0x000fe20000000024 */
[C---:B------:R-:W-:Y:S01]  /*2820*/  FADD R11, -R19.reuse, R10 ;  /* 0x0000000a130b7221 */ /* 0x040fe20000000100 */
[C---:B------:R-:W-:Y:S01]  /*2830*/  FADD R7, -R19.reuse, R8 ;  /* 0x0000000813077221 */ /* 0x040fe20000000100 */
[C---:B------:R-:W-:Y:S01]  /*2840*/  FADD R9, -R19.reuse, R12 ;  /* 0x0000000c13097221 */ /* 0x040fe20000000100 */
[----:B------:R-:W-:Y:S01]  /*2850*/  FADD R13, -R19, R6 ;  /* 0x00000006130d7221 */ /* 0x000fe20000000100 */
[----:B------:R-:W-:Y:S01]  /*2860*/  FADD R20, R33, 1 ;  /* 0x3f80000021147421 */ /* 0x000fe20000000000 */
[----:B------:R-:W-:Y:S01]  /*2870*/  FMUL R11, R18, R11 ;  /* 0x0000000b120b7220 */ /* 0x000fe20000400000 */
[----:B------:R-:W-:Y:S01]  /*2880*/  FADD R32, R32, 1 ;  /* 0x3f80000020207421 */ /* 0x000fe20000000000 */
[----:B------:R-:W-:Y:S01]  /*2890*/  FADD R14, R35, 1 ;  /* 0x3f800000230e7421 */ /* 0x000fe20000000000 */
[----:B------:R-:W-:Y:S01]  /*28a0*/  FADD R34, R34, 1 ;  /* 0x3f80000022227421 */ /* 0x000fe20000000000 */
[C---:B------:R-:W-:Y:S01]  /*28b0*/  FMUL R7, R18.reuse, R7 ;  /* 0x0000000712077220 */ /* 0x040fe20000400000 */
[C---:B------:R-:W-:Y:S01]  /*28c0*/  FMUL R9, R18.reuse, R9 ;  /* 0x0000000912097220 */ /* 0x040fe20000400000 */
[----:B------:R-:W-:Y:S01]  /*28d0*/  FMUL R13, R18, R13 ;  /* 0x0000000d120d7220 */ /* 0x000fe20000400000 */
[----:B------:R-:W-:Y:S01]  /*28e0*/  FFMA R11, R11, R20, R30 ;  /* 0x000000140b0b7223 */ /* 0x000fe2000000001e */
[----:B------:R-:W-:Y:S01]  /*28f0*/  FFMA R7, R7, R32, R24 ;  /* 0x0000002007077223 */ /* 0x000fe20000000018 */
[----:B------:R-:W-:Y:S01]  /*2900*/  FFMA R14, R9, R14, R26 ;  /* 0x0000000e090e7223 */ /* 0x000fe2000000001a */
[----:B------:R-:W-:Y:S01]  /*2910*/  FFMA R13, R13, R34, R44 ;  /* 0x000000220d0d7223 */ /* 0x000fe2000000002c */
[----:B-1----:R-:W-:Y:S01]  /*2920*/  IMAD.WIDE R4, R23, 0x2, R4 ;  /* 0x0000000217047825 */ /* 0x002fe200078e0204 */
[----:B------:R-:W-:-:S02]  /*2930*/  F2FP.BF16.F32.PACK_AB R10, R11, R36 ;  /* 0x000000240b0a723e */ /* 0x000fc400000010ff */
[----:B------:R-:W-:Y:S02]  /*2940*/  F2FP.BF16.F32.PACK_AB R8, R7, R22 ;  /* 0x000000160708723e */ /* 0x000fe400000010ff */
[----:B------:R-:W-:Y:S02]  /*2950*/  F2FP.BF16.F32.PACK_AB R9, R14, R31 ;  /* 0x0000001f0e09723e */ /* 0x000fe400000010ff */
[----:B------:R-:W-:-:S05]  /*2960*/  F2FP.BF16.F32.PACK_AB R11, R13, R40 ;  /* 0x000000280d0b723e */ /* 0x000fca00000010ff */
[----:B------:R1:W-:Y:S01]  /*2970*/  STG.E.128 desc[UR4][R4.64], R8 ;  /* 0x0000000804007986 */ /* 0x0003e2000c101d04 */
[----:B------:R-:W-:Y:S05]  /*2980*/  @!P0 BRA `(.L_x_2) ;  /* 0xfffffff400fc8947 */ /* 0x000fea000383ffff */
[----:B------:R-:W-:Y:S05]  /*2990*/  EXIT ;  /* 0x000000000000794d */ /* 0x000fea0003800000 */
.L_x_3:
[----:B------:R-:W-:-:S00]  /*29a0*/  BRA `(.L_x_3) ;  /* 0xfffffffc00fc7947 */ /* 0x000fc0000383ffff */
[----:B------:R-:W-:-:S00]  /*29b0*/  NOP ;  /* 0x0000000000007918 */ /* 0x000fc00000000000 */
        /* <DEDUP_REMOVED lines=12> */
.L_x_4:


//--------------------- .nv.global.init           --------------------------
	.section	.nv.global.init,"aw",@progbits
.nv.global.init:
	.type		_$_str,@object
	.size		_$_str,(.L_0 - _$_str)
_$_str:
        /*0000*/ 	.byte	0x5f, 0x5f, 0x43, 0x55, 0x44, 0x41, 0x5f, 0x46, 0x54, 0x5a, 0x00
.L_0:


//--------------------- .nv.constant0.triton_     --------------------------
	.section	.nv.constant0.triton_,"a",@progbits
	.sectionflags	@""
	.align	4
.nv.constant0.triton_:
	.zero		592
